//
// Generated by NVIDIA NVVM Compiler
//
// Compiler Build ID: CL-36424714
// Cuda compilation tools, release 13.0, V13.0.88
// Based on NVVM 20.0.0
//

.version 9.0
.target sm_100
.address_size 64

	// .globl	_Z10extractMinPiS_S_S_S_ii
.global .align 4 .b8 PQ[400000000];

.visible .entry _Z10extractMinPiS_S_S_S_ii(
	.param .u64 .ptr .align 1 _Z10extractMinPiS_S_S_S_ii_param_0,
	.param .u64 .ptr .align 1 _Z10extractMinPiS_S_S_S_ii_param_1,
	.param .u64 .ptr .align 1 _Z10extractMinPiS_S_S_S_ii_param_2,
	.param .u64 .ptr .align 1 _Z10extractMinPiS_S_S_S_ii_param_3,
	.param .u64 .ptr .align 1 _Z10extractMinPiS_S_S_S_ii_param_4,
	.param .u32 _Z10extractMinPiS_S_S_S_ii_param_5,
	.param .u32 _Z10extractMinPiS_S_S_S_ii_param_6
)
{
	.reg .pred 	%p<11>;
	.reg .b32 	%r<63>;
	.reg .b64 	%rd<51>;

	ld.param.u64 	%rd8, [_Z10extractMinPiS_S_S_S_ii_param_0];
	ld.param.u64 	%rd9, [_Z10extractMinPiS_S_S_S_ii_param_1];
	ld.param.u64 	%rd10, [_Z10extractMinPiS_S_S_S_ii_param_2];
	ld.param.u64 	%rd12, [_Z10extractMinPiS_S_S_S_ii_param_3];
	ld.param.u64 	%rd11, [_Z10extractMinPiS_S_S_S_ii_param_4];
	ld.param.u32 	%r15, [_Z10extractMinPiS_S_S_S_ii_param_5];
	ld.param.u32 	%r16, [_Z10extractMinPiS_S_S_S_ii_param_6];
	cvta.to.global.u64 	%rd1, %rd12;
	mov.u32 	%r17, %ctaid.x;
	mov.u32 	%r18, %ntid.x;
	mov.u32 	%r19, %tid.x;
	mad.lo.s32 	%r1, %r17, %r18, %r19;
	setp.ge.s32 	%p1, %r1, %r16;
	@%p1 bra 	$L__BB0_15;
	cvta.to.global.u64 	%rd13, %rd8;
	mul.wide.s32 	%rd14, %r1, 4;
	add.s64 	%rd2, %rd13, %rd14;
	ld.global.u32 	%r2, [%rd2];
	setp.lt.s32 	%p2, %r2, 1;
	@%p2 bra 	$L__BB0_15;
	add.s32 	%r20, %r15, %r16;
	add.s32 	%r21, %r20, -1;
	div.s32 	%r22, %r21, %r16;
	mul.lo.s32 	%r23, %r22, %r1;
	mul.wide.s32 	%rd15, %r23, 4;
	mov.u64 	%rd16, PQ;
	add.s64 	%rd3, %rd16, %rd15;
	ld.volatile.global.u32 	%r3, [%rd3];
	add.s32 	%r4, %r23, -1;
	add.s32 	%r24, %r4, %r2;
	mul.wide.s32 	%rd17, %r24, 4;
	add.s64 	%rd18, %rd16, %rd17;
	ld.volatile.global.u32 	%r25, [%rd18];
	st.volatile.global.u32 	[%rd3], %r25;
	ld.global.u32 	%r26, [%rd2];
	add.s32 	%r58, %r26, -1;
	st.global.u32 	[%rd2], %r58;
	setp.lt.s32 	%p3, %r26, 3;
	@%p3 bra 	$L__BB0_14;
	mov.b32 	%r60, 0;
	mov.b32 	%r59, 1;
	mov.u32 	%r62, %r60;
$L__BB0_4:
	add.s32 	%r10, %r60, 2;
	setp.lt.s32 	%p4, %r10, %r58;
	@%p4 bra 	$L__BB0_7;
	mul.wide.s32 	%rd19, %r62, 4;
	add.s64 	%rd4, %rd3, %rd19;
	ld.volatile.global.u32 	%r29, [%rd4];
	mul.wide.s32 	%rd20, %r29, 4;
	add.s64 	%rd21, %rd1, %rd20;
	ld.global.u32 	%r30, [%rd21];
	add.s32 	%r31, %r10, %r4;
	mul.wide.s32 	%rd22, %r31, 4;
	add.s64 	%rd5, %rd16, %rd22;
	ld.volatile.global.u32 	%r32, [%rd5];
	mul.wide.s32 	%rd24, %r32, 4;
	add.s64 	%rd25, %rd1, %rd24;
	ld.global.u32 	%r33, [%rd25];
	setp.le.s32 	%p5, %r30, %r33;
	@%p5 bra 	$L__BB0_14;
	ld.volatile.global.u32 	%r34, [%rd5];
	ld.volatile.global.u32 	%r35, [%rd4];
	st.volatile.global.u32 	[%rd5], %r35;
	st.volatile.global.u32 	[%rd4], %r34;
	mov.u32 	%r62, %r59;
	bra.uni 	$L__BB0_13;
$L__BB0_7:
	mul.wide.s32 	%rd26, %r62, 4;
	add.s64 	%rd6, %rd3, %rd26;
	ld.volatile.global.u32 	%r36, [%rd6];
	mul.wide.s32 	%rd27, %r36, 4;
	add.s64 	%rd28, %rd1, %rd27;
	ld.global.u32 	%r37, [%rd28];
	mul.wide.s32 	%rd29, %r60, 4;
	add.s64 	%rd7, %rd3, %rd29;
	ld.volatile.global.u32 	%r38, [%rd7+4];
	mul.wide.s32 	%rd30, %r38, 4;
	add.s64 	%rd31, %rd1, %rd30;
	ld.global.u32 	%r39, [%rd31];
	setp.le.s32 	%p6, %r37, %r39;
	@%p6 bra 	$L__BB0_10;
	ld.volatile.global.u32 	%r40, [%rd7+4];
	mul.wide.s32 	%rd32, %r40, 4;
	add.s64 	%rd33, %rd1, %rd32;
	ld.global.u32 	%r41, [%rd33];
	ld.volatile.global.u32 	%r42, [%rd7+8];
	mul.wide.s32 	%rd34, %r42, 4;
	add.s64 	%rd35, %rd1, %rd34;
	ld.global.u32 	%r43, [%rd35];
	setp.gt.s32 	%p7, %r41, %r43;
	@%p7 bra 	$L__BB0_10;
	ld.volatile.global.u32 	%r44, [%rd7+4];
	ld.volatile.global.u32 	%r45, [%rd6];
	st.volatile.global.u32 	[%rd7+4], %r45;
	st.volatile.global.u32 	[%rd6], %r44;
	mov.u32 	%r62, %r59;
	bra.uni 	$L__BB0_13;
$L__BB0_10:
	ld.volatile.global.u32 	%r46, [%rd6];
	mul.wide.s32 	%rd36, %r46, 4;
	add.s64 	%rd37, %rd1, %rd36;
	ld.global.u32 	%r47, [%rd37];
	ld.volatile.global.u32 	%r48, [%rd7+8];
	mul.wide.s32 	%rd38, %r48, 4;
	add.s64 	%rd39, %rd1, %rd38;
	ld.global.u32 	%r49, [%rd39];
	setp.le.s32 	%p8, %r47, %r49;
	@%p8 bra 	$L__BB0_14;
	ld.volatile.global.u32 	%r50, [%rd7+8];
	mul.wide.s32 	%rd40, %r50, 4;
	add.s64 	%rd41, %rd1, %rd40;
	ld.global.u32 	%r51, [%rd41];
	ld.volatile.global.u32 	%r52, [%rd7+4];
	mul.wide.s32 	%rd42, %r52, 4;
	add.s64 	%rd43, %rd1, %rd42;
	ld.global.u32 	%r53, [%rd43];
	setp.gt.s32 	%p9, %r51, %r53;
	@%p9 bra 	$L__BB0_14;
	ld.volatile.global.u32 	%r54, [%rd7+8];
	ld.volatile.global.u32 	%r55, [%rd6];
	st.volatile.global.u32 	[%rd7+8], %r55;
	st.volatile.global.u32 	[%rd6], %r54;
	mov.u32 	%r62, %r10;
$L__BB0_13:
	shl.b32 	%r60, %r62, 1;
	or.b32  	%r59, %r60, 1;
	ld.global.u32 	%r58, [%rd2];
	setp.lt.s32 	%p10, %r59, %r58;
	@%p10 bra 	$L__BB0_4;
$L__BB0_14:
	cvta.to.global.u64 	%rd44, %rd11;
	mul.wide.s32 	%rd45, %r3, 4;
	add.s64 	%rd46, %rd44, %rd45;
	mov.b32 	%r56, -1;
	st.global.u32 	[%rd46], %r56;
	cvta.to.global.u64 	%rd47, %rd10;
	atom.global.add.u32 	%r57, [%rd47], 1;
	cvta.to.global.u64 	%rd48, %rd9;
	mul.wide.s32 	%rd49, %r57, 4;
	add.s64 	%rd50, %rd48, %rd49;
	st.global.u32 	[%rd50], %r3;
$L__BB0_15:
	ret;

}
	// .globl	_Z13A_star_expandPiS_PjS_S_PViS_S_S_S_S_iiiiS_S_iS_S_S0_i
.visible .entry _Z13A_star_expandPiS_PjS_S_PViS_S_S_S_S_iiiiS_S_iS_S_S0_i(
	.param .u64 .ptr .align 1 _Z13A_star_expandPiS_PjS_S_PViS_S_S_S_S_iiiiS_S_iS_S_S0_i_param_0,
	.param .u64 .ptr .align 1 _Z13A_star_expandPiS_PjS_S_PViS_S_S_S_S_iiiiS_S_iS_S_S0_i_param_1,
	.param .u64 .ptr .align 1 _Z13A_star_expandPiS_PjS_S_PViS_S_S_S_S_iiiiS_S_iS_S_S0_i_param_2,
	.param .u64 .ptr .align 1 _Z13A_star_expandPiS_PjS_S_PViS_S_S_S_S_iiiiS_S_iS_S_S0_i_param_3,
	.param .u64 .ptr .align 1 _Z13A_star_expandPiS_PjS_S_PViS_S_S_S_S_iiiiS_S_iS_S_S0_i_param_4,
	.param .u64 .ptr .align 1 _Z13A_star_expandPiS_PjS_S_PViS_S_S_S_S_iiiiS_S_iS_S_S0_i_param_5,
	.param .u64 .ptr .align 1 _Z13A_star_expandPiS_PjS_S_PViS_S_S_S_S_iiiiS_S_iS_S_S0_i_param_6,
	.param .u64 .ptr .align 1 _Z13A_star_expandPiS_PjS_S_PViS_S_S_S_S_iiiiS_S_iS_S_S0_i_param_7,
	.param .u64 .ptr .align 1 _Z13A_star_expandPiS_PjS_S_PViS_S_S_S_S_iiiiS_S_iS_S_S0_i_param_8,
	.param .u64 .ptr .align 1 _Z13A_star_expandPiS_PjS_S_PViS_S_S_S_S_iiiiS_S_iS_S_S0_i_param_9,
	.param .u64 .ptr .align 1 _Z13A_star_expandPiS_PjS_S_PViS_S_S_S_S_iiiiS_S_iS_S_S0_i_param_10,
	.param .u32 _Z13A_star_expandPiS_PjS_S_PViS_S_S_S_S_iiiiS_S_iS_S_S0_i_param_11,
	.param .u32 _Z13A_star_expandPiS_PjS_S_PViS_S_S_S_S_iiiiS_S_iS_S_S0_i_param_12,
	.param .u32 _Z13A_star_expandPiS_PjS_S_PViS_S_S_S_S_iiiiS_S_iS_S_S0_i_param_13,
	.param .u32 _Z13A_star_expandPiS_PjS_S_PViS_S_S_S_S_iiiiS_S_iS_S_S0_i_param_14,
	.param .u64 .ptr .align 1 _Z13A_star_expandPiS_PjS_S_PViS_S_S_S_S_iiiiS_S_iS_S_S0_i_param_15,
	.param .u64 .ptr .align 1 _Z13A_star_expandPiS_PjS_S_PViS_S_S_S_S_iiiiS_S_iS_S_S0_i_param_16,
	.param .u32 _Z13A_star_expandPiS_PjS_S_PViS_S_S_S_S_iiiiS_S_iS_S_S0_i_param_17,
	.param .u64 .ptr .align 1 _Z13A_star_expandPiS_PjS_S_PViS_S_S_S_S_iiiiS_S_iS_S_S0_i_param_18,
	.param .u64 .ptr .align 1 _Z13A_star_expandPiS_PjS_S_PViS_S_S_S_S_iiiiS_S_iS_S_S0_i_param_19,
	.param .u64 .ptr .align 1 _Z13A_star_expandPiS_PjS_S_PViS_S_S_S_S_iiiiS_S_iS_S_S0_i_param_20,
	.param .u32 _Z13A_star_expandPiS_PjS_S_PViS_S_S_S_S_iiiiS_S_iS_S_S0_i_param_21
)
{
	.reg .pred 	%p<22>;
	.reg .b32 	%r<62>;
	.reg .b64 	%rd<65>;

	ld.param.u64 	%rd24, [_Z13A_star_expandPiS_PjS_S_PViS_S_S_S_S_iiiiS_S_iS_S_S0_i_param_0];
	ld.param.u64 	%rd25, [_Z13A_star_expandPiS_PjS_S_PViS_S_S_S_S_iiiiS_S_iS_S_S0_i_param_1];
	ld.param.u64 	%rd30, [_Z13A_star_expandPiS_PjS_S_PViS_S_S_S_S_iiiiS_S_iS_S_S0_i_param_2];
	ld.param.u64 	%rd31, [_Z13A_star_expandPiS_PjS_S_PViS_S_S_S_S_iiiiS_S_iS_S_S0_i_param_3];
	ld.param.u64 	%rd32, [_Z13A_star_expandPiS_PjS_S_PViS_S_S_S_S_iiiiS_S_iS_S_S0_i_param_4];
	ld.param.u64 	%rd33, [_Z13A_star_expandPiS_PjS_S_PViS_S_S_S_S_iiiiS_S_iS_S_S0_i_param_5];
	ld.param.u64 	%rd26, [_Z13A_star_expandPiS_PjS_S_PViS_S_S_S_S_iiiiS_S_iS_S_S0_i_param_6];
	ld.param.u64 	%rd34, [_Z13A_star_expandPiS_PjS_S_PViS_S_S_S_S_iiiiS_S_iS_S_S0_i_param_7];
	ld.param.u64 	%rd35, [_Z13A_star_expandPiS_PjS_S_PViS_S_S_S_S_iiiiS_S_iS_S_S0_i_param_8];
	ld.param.u64 	%rd27, [_Z13A_star_expandPiS_PjS_S_PViS_S_S_S_S_iiiiS_S_iS_S_S0_i_param_9];
	ld.param.u64 	%rd36, [_Z13A_star_expandPiS_PjS_S_PViS_S_S_S_S_iiiiS_S_iS_S_S0_i_param_10];
	ld.param.u32 	%r22, [_Z13A_star_expandPiS_PjS_S_PViS_S_S_S_S_iiiiS_S_iS_S_S0_i_param_11];
	ld.param.u32 	%r58, [_Z13A_star_expandPiS_PjS_S_PViS_S_S_S_S_iiiiS_S_iS_S_S0_i_param_12];
	ld.param.u32 	%r24, [_Z13A_star_expandPiS_PjS_S_PViS_S_S_S_S_iiiiS_S_iS_S_S0_i_param_14];
	ld.param.u64 	%rd37, [_Z13A_star_expandPiS_PjS_S_PViS_S_S_S_S_iiiiS_S_iS_S_S0_i_param_15];
	ld.param.u32 	%r25, [_Z13A_star_expandPiS_PjS_S_PViS_S_S_S_S_iiiiS_S_iS_S_S0_i_param_17];
	ld.param.u32 	%r60, [_Z13A_star_expandPiS_PjS_S_PViS_S_S_S_S_iiiiS_S_iS_S_S0_i_param_21];
	cvta.to.global.u64 	%rd1, %rd37;
	cvta.to.global.u64 	%rd2, %rd36;
	cvta.to.global.u64 	%rd3, %rd32;
	cvta.to.global.u64 	%rd4, %rd30;
	cvta.to.global.u64 	%rd5, %rd31;
	cvta.to.global.u64 	%rd6, %rd33;
	cvta.to.global.u64 	%rd7, %rd35;
	cvta.to.global.u64 	%rd38, %rd34;
	mov.u32 	%r27, %ctaid.x;
	mov.u32 	%r28, %ntid.x;
	mov.u32 	%r29, %tid.x;
	mad.lo.s32 	%r1, %r27, %r28, %r29;
	ld.global.u32 	%r30, [%rd38];
	setp.ge.s32 	%p3, %r1, %r30;
	@%p3 bra 	$L__BB1_30;
	cvta.to.global.u64 	%rd39, %rd26;
	mul.wide.s32 	%rd40, %r1, 4;
	add.s64 	%rd41, %rd39, %rd40;
	ld.global.u32 	%r2, [%rd41];
	setp.ne.s32 	%p4, %r2, %r24;
	@%p4 bra 	$L__BB1_3;
	cvta.to.global.u64 	%rd42, %rd27;
	atom.global.or.b32 	%r31, [%rd42], 1;
$L__BB1_3:
	cvta.to.global.u64 	%rd43, %rd24;
	mul.wide.s32 	%rd44, %r2, 4;
	add.s64 	%rd8, %rd43, %rd44;
	ld.global.u32 	%r59, [%rd8];
	add.s32 	%r4, %r22, -1;
	setp.eq.s32 	%p5, %r2, %r4;
	@%p5 bra 	$L__BB1_5;
	ld.global.u32 	%r58, [%rd8+4];
$L__BB1_5:
	setp.ge.s32 	%p6, %r59, %r58;
	add.s64 	%rd9, %rd6, %rd44;
	add.s64 	%rd10, %rd5, %rd44;
	@%p6 bra 	$L__BB1_16;
	cvta.to.global.u64 	%rd11, %rd25;
$L__BB1_7:
	mul.wide.s32 	%rd46, %r59, 4;
	add.s64 	%rd47, %rd11, %rd46;
	ld.global.u32 	%r8, [%rd47];
	setp.lt.s32 	%p7, %r8, 0;
	@%p7 bra 	$L__BB1_15;
	mul.wide.u32 	%rd48, %r8, 4;
	add.s64 	%rd12, %rd7, %rd48;
	add.s64 	%rd13, %rd6, %rd48;
	add.s64 	%rd14, %rd2, %rd48;
$L__BB1_9:
	atom.relaxed.global.cas.b32 	%r32, [%rd12], 0, 1;
	setp.eq.s32 	%p1, %r32, 0;
	setp.ne.s32 	%p8, %r32, 0;
	@%p8 bra 	$L__BB1_14;
	ld.volatile.global.u32 	%r33, [%rd13];
	ld.volatile.global.u32 	%r34, [%rd9];
	ld.global.u32 	%r9, [%rd10];
	sub.s32 	%r35, %r34, %r9;
	mul.wide.s32 	%rd49, %r59, 4;
	add.s64 	%rd50, %rd4, %rd49;
	ld.global.u32 	%r10, [%rd50];
	add.s32 	%r36, %r35, %r10;
	mul.wide.u32 	%rd51, %r8, 4;
	add.s64 	%rd52, %rd5, %rd51;
	ld.global.u32 	%r11, [%rd52];
	add.s32 	%r37, %r36, %r11;
	setp.le.u32 	%p9, %r33, %r37;
	@%p9 bra 	$L__BB1_13;
	ld.volatile.global.u32 	%r38, [%rd9];
	sub.s32 	%r39, %r38, %r9;
	add.s32 	%r40, %r39, %r10;
	add.s32 	%r41, %r40, %r11;
	st.volatile.global.u32 	[%rd13], %r41;
	membar.gl;
	add.s64 	%rd54, %rd3, %rd51;
	st.global.u32 	[%rd54], %r2;
	ld.global.u32 	%r42, [%rd14];
	setp.ne.s32 	%p10, %r42, -1;
	@%p10 bra 	$L__BB1_13;
	add.s64 	%rd56, %rd1, %rd51;
	mov.b32 	%r43, 1;
	st.global.u32 	[%rd56], %r43;
$L__BB1_13:
	atom.relaxed.global.cas.b32 	%r44, [%rd12], 1, 0;
$L__BB1_14:
	bar.sync 	0;
	not.pred 	%p11, %p1;
	@%p11 bra 	$L__BB1_9;
$L__BB1_15:
	add.s32 	%r59, %r59, 1;
	setp.ne.s32 	%p12, %r59, %r58;
	@%p12 bra 	$L__BB1_7;
$L__BB1_16:
	setp.eq.s32 	%p13, %r25, 0;
	@%p13 bra 	$L__BB1_30;
	ld.param.u64 	%rd63, [_Z13A_star_expandPiS_PjS_S_PViS_S_S_S_S_iiiiS_S_iS_S_S0_i_param_18];
	setp.eq.s32 	%p14, %r2, %r4;
	cvta.to.global.u64 	%rd57, %rd63;
	mul.wide.s32 	%rd58, %r2, 4;
	add.s64 	%rd15, %rd57, %rd58;
	ld.global.u32 	%r61, [%rd15];
	@%p14 bra 	$L__BB1_19;
	ld.global.u32 	%r60, [%rd15+4];
$L__BB1_19:
	setp.ge.s32 	%p15, %r61, %r60;
	@%p15 bra 	$L__BB1_30;
	ld.param.u64 	%rd64, [_Z13A_star_expandPiS_PjS_S_PViS_S_S_S_S_iiiiS_S_iS_S_S0_i_param_19];
	cvta.to.global.u64 	%rd16, %rd64;
$L__BB1_21:
	mul.wide.s32 	%rd59, %r61, 4;
	add.s64 	%rd60, %rd16, %rd59;
	ld.global.u32 	%r17, [%rd60];
	setp.lt.s32 	%p16, %r17, 0;
	@%p16 bra 	$L__BB1_29;
	mul.wide.u32 	%rd61, %r17, 4;
	add.s64 	%rd17, %rd7, %rd61;
	add.s64 	%rd18, %rd6, %rd61;
	mul.wide.s32 	%rd62, %r61, 4;
	add.s64 	%rd19, %rd4, %rd62;
	add.s64 	%rd20, %rd5, %rd61;
	add.s64 	%rd21, %rd3, %rd61;
	add.s64 	%rd22, %rd2, %rd61;
	add.s64 	%rd23, %rd1, %rd61;
$L__BB1_23:
	atom.relaxed.global.cas.b32 	%r45, [%rd17], 0, 1;
	setp.eq.s32 	%p2, %r45, 0;
	setp.ne.s32 	%p17, %r45, 0;
	@%p17 bra 	$L__BB1_28;
	ld.volatile.global.u32 	%r46, [%rd18];
	ld.volatile.global.u32 	%r47, [%rd9];
	ld.global.u32 	%r18, [%rd10];
	sub.s32 	%r48, %r47, %r18;
	ld.global.u32 	%r19, [%rd19];
	add.s32 	%r49, %r48, %r19;
	ld.global.u32 	%r20, [%rd20];
	add.s32 	%r50, %r49, %r20;
	setp.le.u32 	%p18, %r46, %r50;
	@%p18 bra 	$L__BB1_27;
	ld.volatile.global.u32 	%r51, [%rd9];
	sub.s32 	%r52, %r51, %r18;
	add.s32 	%r53, %r52, %r19;
	add.s32 	%r54, %r53, %r20;
	st.volatile.global.u32 	[%rd18], %r54;
	membar.gl;
	st.global.u32 	[%rd21], %r2;
	ld.global.u32 	%r55, [%rd22];
	setp.ne.s32 	%p19, %r55, -1;
	@%p19 bra 	$L__BB1_27;
	mov.b32 	%r56, 1;
	st.global.u32 	[%rd23], %r56;
$L__BB1_27:
	atom.relaxed.global.cas.b32 	%r57, [%rd17], 1, 0;
$L__BB1_28:
	bar.sync 	0;
	not.pred 	%p20, %p2;
	@%p20 bra 	$L__BB1_23;
$L__BB1_29:
	add.s32 	%r61, %r61, 1;
	setp.ne.s32 	%p21, %r61, %r60;
	@%p21 bra 	$L__BB1_21;
$L__BB1_30:
	ret;

}
	// .globl	_Z10keepHeapPQPiS_ii
.visible .entry _Z10keepHeapPQPiS_ii(
	.param .u64 .ptr .align 1 _Z10keepHeapPQPiS_ii_param_0,
	.param .u64 .ptr .align 1 _Z10keepHeapPQPiS_ii_param_1,
	.param .u32 _Z10keepHeapPQPiS_ii_param_2,
	.param .u32 _Z10keepHeapPQPiS_ii_param_3
)
{
	.reg .pred 	%p<16>;
	.reg .b32 	%r<58>;
	.reg .b64 	%rd<43>;

	ld.param.u64 	%rd6, [_Z10keepHeapPQPiS_ii_param_0];
	ld.param.u64 	%rd7, [_Z10keepHeapPQPiS_ii_param_1];
	ld.param.u32 	%r17, [_Z10keepHeapPQPiS_ii_param_2];
	ld.param.u32 	%r18, [_Z10keepHeapPQPiS_ii_param_3];
	cvta.to.global.u64 	%rd1, %rd7;
	mov.u32 	%r19, %ctaid.x;
	mov.u32 	%r20, %ntid.x;
	mov.u32 	%r21, %tid.x;
	mad.lo.s32 	%r1, %r19, %r20, %r21;
	setp.ge.s32 	%p1, %r1, %r18;
	@%p1 bra 	$L__BB2_13;
	cvta.to.global.u64 	%rd8, %rd6;
	mul.wide.s32 	%rd9, %r1, 4;
	add.s64 	%rd10, %rd8, %rd9;
	ld.global.u32 	%r2, [%rd10];
	setp.lt.s32 	%p2, %r2, 1;
	@%p2 bra 	$L__BB2_13;
	add.s32 	%r22, %r17, %r18;
	add.s32 	%r23, %r22, -1;
	div.s32 	%r24, %r23, %r18;
	mul.lo.s32 	%r3, %r24, %r1;
	add.s32 	%r4, %r3, %r2;
	mov.u64 	%rd26, PQ;
	mov.u32 	%r55, %r3;
$L__BB2_3:
	shl.b32 	%r6, %r55, 1;
	add.s32 	%r7, %r6, 2;
	setp.ge.s32 	%p3, %r7, %r4;
	@%p3 bra 	$L__BB2_8;
	mul.wide.s32 	%rd27, %r55, 4;
	add.s64 	%rd28, %rd26, %rd27;
	ld.volatile.global.u32 	%r38, [%rd28];
	mul.wide.s32 	%rd29, %r38, 4;
	add.s64 	%rd30, %rd1, %rd29;
	ld.global.u32 	%r39, [%rd30];
	add.s64 	%rd31, %rd28, %rd27;
	ld.volatile.global.u32 	%r41, [%rd31+4];
	mul.wide.s32 	%rd32, %r41, 4;
	add.s64 	%rd33, %rd1, %rd32;
	ld.global.u32 	%r8, [%rd33];
	ld.volatile.global.u32 	%r42, [%rd31+8];
	mul.wide.s32 	%rd34, %r42, 4;
	add.s64 	%rd35, %rd1, %rd34;
	ld.global.u32 	%r43, [%rd35];
	min.s32 	%r44, %r8, %r43;
	setp.ge.s32 	%p10, %r44, %r39;
	@%p10 bra 	$L__BB2_12;
	add.s32 	%r45, %r6, 1;
	setp.gt.s32 	%p11, %r8, %r43;
	selp.b32 	%r56, %r7, %r45, %p11;
	setp.le.s32 	%p12, %r56, %r3;
	@%p12 bra 	$L__BB2_12;
$L__BB2_6:
	add.s32 	%r46, %r56, -1;
	shr.u32 	%r47, %r46, 31;
	add.s32 	%r48, %r46, %r47;
	shr.s32 	%r12, %r48, 1;
	mul.wide.s32 	%rd36, %r12, 4;
	add.s64 	%rd2, %rd26, %rd36;
	ld.volatile.global.u32 	%r49, [%rd2];
	mul.wide.s32 	%rd38, %r49, 4;
	add.s64 	%rd39, %rd1, %rd38;
	ld.global.u32 	%r50, [%rd39];
	mul.wide.s32 	%rd40, %r56, 4;
	add.s64 	%rd3, %rd26, %rd40;
	ld.volatile.global.u32 	%r51, [%rd3];
	mul.wide.s32 	%rd41, %r51, 4;
	add.s64 	%rd42, %rd1, %rd41;
	ld.global.u32 	%r52, [%rd42];
	setp.le.s32 	%p13, %r50, %r52;
	@%p13 bra 	$L__BB2_12;
	ld.volatile.global.u32 	%r53, [%rd3];
	ld.volatile.global.u32 	%r54, [%rd2];
	st.volatile.global.u32 	[%rd3], %r54;
	st.volatile.global.u32 	[%rd2], %r53;
	setp.gt.s32 	%p14, %r12, %r3;
	mov.u32 	%r56, %r12;
	@%p14 bra 	$L__BB2_6;
	bra.uni 	$L__BB2_12;
$L__BB2_8:
	add.s32 	%r57, %r6, 1;
	setp.ge.s32 	%p4, %r57, %r4;
	@%p4 bra 	$L__BB2_12;
	mul.wide.s32 	%rd12, %r55, 4;
	add.s64 	%rd13, %rd26, %rd12;
	ld.volatile.global.u32 	%r25, [%rd13];
	mul.wide.s32 	%rd14, %r25, 4;
	add.s64 	%rd15, %rd1, %rd14;
	ld.global.u32 	%r26, [%rd15];
	add.s64 	%rd16, %rd13, %rd12;
	ld.volatile.global.u32 	%r27, [%rd16+4];
	mul.wide.s32 	%rd17, %r27, 4;
	add.s64 	%rd18, %rd1, %rd17;
	ld.global.u32 	%r28, [%rd18];
	setp.le.s32 	%p5, %r26, %r28;
	setp.lt.s32 	%p6, %r6, %r3;
	or.pred  	%p7, %p5, %p6;
	@%p7 bra 	$L__BB2_12;
$L__BB2_10:
	add.s32 	%r29, %r57, -1;
	shr.u32 	%r30, %r29, 31;
	add.s32 	%r31, %r29, %r30;
	shr.s32 	%r15, %r31, 1;
	mul.wide.s32 	%rd19, %r15, 4;
	add.s64 	%rd4, %rd26, %rd19;
	ld.volatile.global.u32 	%r32, [%rd4];
	mul.wide.s32 	%rd21, %r32, 4;
	add.s64 	%rd22, %rd1, %rd21;
	ld.global.u32 	%r33, [%rd22];
	mul.wide.s32 	%rd23, %r57, 4;
	add.s64 	%rd5, %rd26, %rd23;
	ld.volatile.global.u32 	%r34, [%rd5];
	mul.wide.s32 	%rd24, %r34, 4;
	add.s64 	%rd25, %rd1, %rd24;
	ld.global.u32 	%r35, [%rd25];
	setp.le.s32 	%p8, %r33, %r35;
	@%p8 bra 	$L__BB2_12;
	ld.volatile.global.u32 	%r36, [%rd5];
	ld.volatile.global.u32 	%r37, [%rd4];
	st.volatile.global.u32 	[%rd5], %r37;
	st.volatile.global.u32 	[%rd4], %r36;
	setp.gt.s32 	%p9, %r15, %r3;
	mov.u32 	%r57, %r15;
	@%p9 bra 	$L__BB2_10;
$L__BB2_12:
	add.s32 	%r55, %r55, 1;
	setp.lt.s32 	%p15, %r55, %r4;
	@%p15 bra 	$L__BB2_3;
$L__BB2_13:
	ret;

}
	// .globl	_Z5setNVPiS_S_i
.visible .entry _Z5setNVPiS_S_i(
	.param .u64 .ptr .align 1 _Z5setNVPiS_S_i_param_0,
	.param .u64 .ptr .align 1 _Z5setNVPiS_S_i_param_1,
	.param .u64 .ptr .align 1 _Z5setNVPiS_S_i_param_2,
	.param .u32 _Z5setNVPiS_S_i_param_3
)
{
	.reg .pred 	%p<3>;
	.reg .b32 	%r<8>;
	.reg .b64 	%rd<11>;

	ld.param.u64 	%rd1, [_Z5setNVPiS_S_i_param_0];
	ld.param.u64 	%rd2, [_Z5setNVPiS_S_i_param_1];
	ld.param.u64 	%rd3, [_Z5setNVPiS_S_i_param_2];
	ld.param.u32 	%r2, [_Z5setNVPiS_S_i_param_3];
	mov.u32 	%r3, %ctaid.x;
	mov.u32 	%r4, %ntid.x;
	mov.u32 	%r5, %tid.x;
	mad.lo.s32 	%r1, %r3, %r4, %r5;
	setp.ge.s32 	%p1, %r1, %r2;
	@%p1 bra 	$L__BB3_3;
	cvta.to.global.u64 	%rd4, %rd1;
	mul.wide.s32 	%rd5, %r1, 4;
	add.s64 	%rd6, %rd4, %rd5;
	ld.global.u32 	%r6, [%rd6];
	setp.ne.s32 	%p2, %r6, 1;
	@%p2 bra 	$L__BB3_3;
	cvta.to.global.u64 	%rd7, %rd3;
	atom.global.add.u32 	%r7, [%rd7], 1;
	cvta.to.global.u64 	%rd8, %rd2;
	mul.wide.s32 	%rd9, %r7, 4;
	add.s64 	%rd10, %rd8, %rd9;
	st.global.u32 	[%rd10], %r1;
$L__BB3_3:
	ret;

}
	// .globl	_Z8insertPQPiS_S_S_iiS_
.visible .entry _Z8insertPQPiS_S_S_iiS_(
	.param .u64 .ptr .align 1 _Z8insertPQPiS_S_S_iiS__param_0,
	.param .u64 .ptr .align 1 _Z8insertPQPiS_S_S_iiS__param_1,
	.param .u64 .ptr .align 1 _Z8insertPQPiS_S_S_iiS__param_2,
	.param .u64 .ptr .align 1 _Z8insertPQPiS_S_S_iiS__param_3,
	.param .u32 _Z8insertPQPiS_S_S_iiS__param_4,
	.param .u32 _Z8insertPQPiS_S_S_iiS__param_5,
	.param .u64 .ptr .align 1 _Z8insertPQPiS_S_S_iiS__param_6
)
{
	.reg .pred 	%p<8>;
	.reg .b32 	%r<37>;
	.reg .b64 	%rd<31>;

	ld.param.u64 	%rd9, [_Z8insertPQPiS_S_S_iiS__param_0];
	ld.param.u64 	%rd10, [_Z8insertPQPiS_S_S_iiS__param_1];
	ld.param.u64 	%rd12, [_Z8insertPQPiS_S_S_iiS__param_2];
	ld.param.u64 	%rd11, [_Z8insertPQPiS_S_S_iiS__param_3];
	ld.param.u32 	%r11, [_Z8insertPQPiS_S_S_iiS__param_4];
	ld.param.u32 	%r12, [_Z8insertPQPiS_S_S_iiS__param_5];
	ld.param.u64 	%rd13, [_Z8insertPQPiS_S_S_iiS__param_6];
	cvta.to.global.u64 	%rd1, %rd13;
	cvta.to.global.u64 	%rd2, %rd12;
	mov.u32 	%r13, %ctaid.x;
	mov.u32 	%r14, %ntid.x;
	mov.u32 	%r15, %tid.x;
	mad.lo.s32 	%r1, %r13, %r14, %r15;
	setp.ge.s32 	%p1, %r1, %r11;
	@%p1 bra 	$L__BB4_9;
	add.s32 	%r16, %r11, %r12;
	add.s32 	%r17, %r16, -1;
	div.s32 	%r18, %r17, %r11;
	mul.lo.s32 	%r2, %r18, %r1;
	ld.global.u32 	%r19, [%rd2];
	setp.ge.s32 	%p2, %r1, %r19;
	@%p2 bra 	$L__BB4_9;
	cvta.to.global.u64 	%rd3, %rd11;
	cvta.to.global.u64 	%rd14, %rd9;
	mul.wide.s32 	%rd15, %r1, 4;
	add.s64 	%rd4, %rd14, %rd15;
	cvta.to.global.u64 	%rd5, %rd10;
	mov.u64 	%rd20, PQ;
	mov.u32 	%r35, %r1;
$L__BB4_3:
	mul.wide.s32 	%rd16, %r35, 4;
	add.s64 	%rd6, %rd5, %rd16;
	ld.global.u32 	%r4, [%rd6];
	mul.wide.s32 	%rd17, %r4, 4;
	add.s64 	%rd18, %rd1, %rd17;
	ld.global.u32 	%r20, [%rd18];
	setp.ne.s32 	%p3, %r20, -1;
	@%p3 bra 	$L__BB4_8;
	ld.global.u32 	%r21, [%rd4];
	add.s32 	%r22, %r21, %r2;
	mul.wide.s32 	%rd19, %r22, 4;
	add.s64 	%rd21, %rd20, %rd19;
	st.volatile.global.u32 	[%rd21], %r4;
	ld.global.u32 	%r23, [%rd4];
	add.s32 	%r24, %r23, 1;
	st.global.u32 	[%rd4], %r24;
	ld.global.u32 	%r25, [%rd6];
	mul.wide.s32 	%rd22, %r25, 4;
	add.s64 	%rd23, %rd1, %rd22;
	st.global.u32 	[%rd23], %r1;
	ld.global.u32 	%r5, [%rd4];
	setp.lt.s32 	%p4, %r5, 2;
	@%p4 bra 	$L__BB4_8;
	add.s32 	%r36, %r5, -1;
$L__BB4_6:
	add.s32 	%r8, %r36, -1;
	shr.u32 	%r9, %r8, 1;
	add.s32 	%r26, %r9, %r2;
	mul.wide.s32 	%rd24, %r26, 4;
	add.s64 	%rd7, %rd20, %rd24;
	ld.volatile.global.u32 	%r27, [%rd7];
	mul.wide.s32 	%rd26, %r27, 4;
	add.s64 	%rd27, %rd3, %rd26;
	ld.global.u32 	%r28, [%rd27];
	add.s32 	%r29, %r36, %r2;
	mul.wide.s32 	%rd28, %r29, 4;
	add.s64 	%rd8, %rd20, %rd28;
	ld.volatile.global.u32 	%r30, [%rd8];
	mul.wide.s32 	%rd29, %r30, 4;
	add.s64 	%rd30, %rd3, %rd29;
	ld.global.u32 	%r31, [%rd30];
	setp.le.s32 	%p5, %r28, %r31;
	@%p5 bra 	$L__BB4_8;
	ld.volatile.global.u32 	%r32, [%rd8];
	ld.volatile.global.u32 	%r33, [%rd7];
	st.volatile.global.u32 	[%rd8], %r33;
	st.volatile.global.u32 	[%rd7], %r32;
	setp.gt.u32 	%p6, %r8, 1;
	mov.u32 	%r36, %r9;
	@%p6 bra 	$L__BB4_6;
$L__BB4_8:
	add.s32 	%r35, %r35, %r11;
	ld.global.u32 	%r34, [%rd2];
	setp.lt.s32 	%p7, %r35, %r34;
	@%p7 bra 	$L__BB4_3;
$L__BB4_9:
	ret;

}
	// .globl	_Z8checkMINPiS_S_iii
.visible .entry _Z8checkMINPiS_S_iii(
	.param .u64 .ptr .align 1 _Z8checkMINPiS_S_iii_param_0,
	.param .u64 .ptr .align 1 _Z8checkMINPiS_S_iii_param_1,
	.param .u64 .ptr .align 1 _Z8checkMINPiS_S_iii_param_2,
	.param .u32 _Z8checkMINPiS_S_iii_param_3,
	.param .u32 _Z8checkMINPiS_S_iii_param_4,
	.param .u32 _Z8checkMINPiS_S_iii_param_5
)
{
	.reg .pred 	%p<4>;
	.reg .b32 	%r<17>;
	.reg .b64 	%rd<16>;

	ld.param.u64 	%rd1, [_Z8checkMINPiS_S_iii_param_0];
	ld.param.u64 	%rd2, [_Z8checkMINPiS_S_iii_param_1];
	ld.param.u64 	%rd3, [_Z8checkMINPiS_S_iii_param_2];
	ld.param.u32 	%r2, [_Z8checkMINPiS_S_iii_param_3];
	ld.param.u32 	%r3, [_Z8checkMINPiS_S_iii_param_4];
	ld.param.u32 	%r4, [_Z8checkMINPiS_S_iii_param_5];
	mov.u32 	%r5, %ctaid.x;
	mov.u32 	%r6, %ntid.x;
	mov.u32 	%r7, %tid.x;
	mad.lo.s32 	%r1, %r5, %r6, %r7;
	setp.ge.s32 	%p1, %r1, %r4;
	@%p1 bra 	$L__BB5_4;
	cvta.to.global.u64 	%rd4, %rd1;
	mul.wide.s32 	%rd5, %r1, 4;
	add.s64 	%rd6, %rd4, %rd5;
	ld.global.u32 	%r8, [%rd6];
	setp.lt.s32 	%p2, %r8, 1;
	@%p2 bra 	$L__BB5_4;
	cvta.to.global.u64 	%rd7, %rd3;
	add.s32 	%r9, %r3, %r4;
	add.s32 	%r10, %r9, -1;
	div.s32 	%r11, %r10, %r4;
	mul.lo.s32 	%r12, %r11, %r1;
	mul.wide.s32 	%rd8, %r12, 4;
	mov.u64 	%rd9, PQ;
	add.s64 	%rd10, %rd9, %rd8;
	ld.volatile.global.u32 	%r13, [%rd10];
	mul.wide.s32 	%rd11, %r13, 4;
	add.s64 	%rd12, %rd7, %rd11;
	ld.global.u32 	%r14, [%rd12];
	mul.wide.s32 	%rd13, %r2, 4;
	add.s64 	%rd14, %rd7, %rd13;
	ld.global.u32 	%r15, [%rd14];
	setp.ge.s32 	%p3, %r14, %r15;
	@%p3 bra 	$L__BB5_4;
	cvta.to.global.u64 	%rd15, %rd2;
	atom.global.exch.b32 	%r16, [%rd15], 0;
$L__BB5_4:
	ret;

}
	// .globl	_Z5getCxPiiS_
.visible .entry _Z5getCxPiiS_(
	.param .u64 .ptr .align 1 _Z5getCxPiiS__param_0,
	.param .u32 _Z5getCxPiiS__param_1,
	.param .u64 .ptr .align 1 _Z5getCxPiiS__param_2
)
{
	.reg .pred 	%p<2>;
	.reg .b32 	%r<8>;
	.reg .b64 	%rd<7>;

	ld.param.u64 	%rd1, [_Z5getCxPiiS__param_0];
	ld.param.u32 	%r1, [_Z5getCxPiiS__param_1];
	ld.param.u64 	%rd2, [_Z5getCxPiiS__param_2];
	mov.u32 	%r2, %ctaid.x;
	mov.u32 	%r3, %ntid.x;
	mul.lo.s32 	%r4, %r2, %r3;
	mov.u32 	%r5, %tid.x;
	neg.s32 	%r6, %r5;
	setp.ne.s32 	%p1, %r4, %r6;
	@%p1 bra 	$L__BB6_2;
	cvta.to.global.u64 	%rd3, %rd1;
	cvta.to.global.u64 	%rd4, %rd2;
	mul.wide.s32 	%rd5, %r1, 4;
	add.s64 	%rd6, %rd3, %rd5;
	ld.global.u32 	%r7, [%rd6];
	st.global.u32 	[%rd4], %r7;
$L__BB6_2:
	ret;

}


// ===== COMPILED SASS (sm_100) =====

	.target	sm_100

	.elftype	@"ET_EXEC"


//--------------------- .note.nv.tkinfo           --------------------------
	.section	.note.nv.tkinfo,"",@"SHT_NOTE"
	.sectionflags	@"SHF_NOTE_NV_TKINFO"
	.tkinfo
        /*0018*/ 	.word	0x00000002
        /*0030*/ 	.string	""
        /*0030*/ 	.string	"ptxas"
        /*0030*/ 	.string	"Cuda compilation tools, release 13.0, V13.0.88"
        /*0030*/ 	.string	"Build cuda_13.0.r13.0/compiler.36424714_0"
        /*0030*/ 	.string	"-arch sm_100 -m 64 "



//--------------------- .note.nv.cuinfo           --------------------------
	.section	.note.nv.cuinfo,"",@"SHT_NOTE"
	.sectionflags	@"SHF_NOTE_NV_CUINFO"
        /*0018*/ 	.short	0x0002
        /*001a*/ 	.short	0x0064
        /*001c*/ 	.short	0x0082
	.zero		2


//--------------------- .nv.info                  --------------------------
	.section	.nv.info,"",@"SHT_CUDA_INFO"
	.align	4


	//----- nvinfo : EIATTR_REGCOUNT
	.align		4
        /*0000*/ 	.byte	0x04, 0x2f
        /*0002*/ 	.short	(.L_2 - .L_1)
	.align		4
.L_1:
        /*0004*/ 	.word	index@(_Z10extractMinPiS_S_S_S_ii)
        /*0008*/ 	.word	0x00000018


	//----- nvinfo : EIATTR_FRAME_SIZE
	.align		4
.L_2:
        /*000c*/ 	.byte	0x04, 0x11
        /*000e*/ 	.short	(.L_4 - .L_3)
	.align		4
.L_3:
        /*0010*/ 	.word	index@(_Z10extractMinPiS_S_S_S_ii)
        /*0014*/ 	.word	0x00000000


	//----- nvinfo : EIATTR_REGCOUNT
	.align		4
.L_4:
        /*0018*/ 	.byte	0x04, 0x2f
        /*001a*/ 	.short	(.L_6 - .L_5)
	.align		4
.L_5:
        /*001c*/ 	.word	index@(_Z13A_star_expandPiS_PjS_S_PViS_S_S_S_S_iiiiS_S_iS_S_S0_i)
        /*0020*/ 	.word	0x00000020


	//----- nvinfo : EIATTR_FRAME_SIZE
	.align		4
.L_6:
        /*0024*/ 	.byte	0x04, 0x11
        /*0026*/ 	.short	(.L_8 - .L_7)
	.align		4
.L_7:
        /*0028*/ 	.word	index@(_Z13A_star_expandPiS_PjS_S_PViS_S_S_S_S_iiiiS_S_iS_S_S0_i)
        /*002c*/ 	.word	0x00000000


	//----- nvinfo : EIATTR_REGCOUNT
	.align		4
.L_8:
        /*0030*/ 	.byte	0x04, 0x2f
        /*0032*/ 	.short	(.L_10 - .L_9)
	.align		4
.L_9:
        /*0034*/ 	.word	index@(_Z10keepHeapPQPiS_ii)
        /*0038*/ 	.word	0x00000016


	//----- nvinfo : EIATTR_FRAME_SIZE
	.align		4
.L_10:
        /*003c*/ 	.byte	0x04, 0x11
        /*003e*/ 	.short	(.L_12 - .L_11)
	.align		4
.L_11:
        /*0040*/ 	.word	index@(_Z10keepHeapPQPiS_ii)
        /*0044*/ 	.word	0x00000000


	//----- nvinfo : EIATTR_REGCOUNT
	.align		4
.L_12:
        /*0048*/ 	.byte	0x04, 0x2f
        /*004a*/ 	.short	(.L_14 - .L_13)
	.align		4
.L_13:
        /*004c*/ 	.word	index@(_Z5setNVPiS_S_i)
        /*0050*/ 	.word	0x0000000e


	//----- nvinfo : EIATTR_FRAME_SIZE
	.align		4
.L_14:
        /*0054*/ 	.byte	0x04, 0x11
        /*0056*/ 	.short	(.L_16 - .L_15)
	.align		4
.L_15:
        /*0058*/ 	.word	index@(_Z5setNVPiS_S_i)
        /*005c*/ 	.word	0x00000000


	//----- nvinfo : EIATTR_REGCOUNT
	.align		4
.L_16:
        /*0060*/ 	.byte	0x04, 0x2f
        /*0062*/ 	.short	(.L_18 - .L_17)
	.align		4
.L_17:
        /*0064*/ 	.word	index@(_Z8insertPQPiS_S_S_iiS_)
        /*0068*/ 	.word	0x00000016


	//----- nvinfo : EIATTR_FRAME_SIZE
	.align		4
.L_18:
        /*006c*/ 	.byte	0x04, 0x11
        /*006e*/ 	.short	(.L_20 - .L_19)
	.align		4
.L_19:
        /*0070*/ 	.word	index@(_Z8insertPQPiS_S_S_iiS_)
        /*0074*/ 	.word	0x00000000


	//----- nvinfo : EIATTR_REGCOUNT
	.align		4
.L_20:
        /*0078*/ 	.byte	0x04, 0x2f
        /*007a*/ 	.short	(.L_22 - .L_21)
	.align		4
.L_21:
        /*007c*/ 	.word	index@(_Z8checkMINPiS_S_iii)
        /*0080*/ 	.word	0x0000000e


	//----- nvinfo : EIATTR_FRAME_SIZE
	.align		4
.L_22:
        /*0084*/ 	.byte	0x04, 0x11
        /*0086*/ 	.short	(.L_24 - .L_23)
	.align		4
.L_23:
        /*0088*/ 	.word	index@(_Z8checkMINPiS_S_iii)
        /*008c*/ 	.word	0x00000000


	//----- nvinfo : EIATTR_REGCOUNT
	.align		4
.L_24:
        /*0090*/ 	.byte	0x04, 0x2f
        /*0092*/ 	.short	(.L_26 - .L_25)
	.align		4
.L_25:
        /*0094*/ 	.word	index@(_Z5getCxPiiS_)
        /*0098*/ 	.word	0x00000008


	//----- nvinfo : EIATTR_FRAME_SIZE
	.align		4
.L_26:
        /*009c*/ 	.byte	0x04, 0x11
        /*009e*/ 	.short	(.L_28 - .L_27)
	.align		4
.L_27:
        /*00a0*/ 	.word	index@(_Z5getCxPiiS_)
        /*00a4*/ 	.word	0x00000000


	//----- nvinfo : EIATTR_MIN_STACK_SIZE
	.align		4
.L_28:
        /*00a8*/ 	.byte	0x04, 0x12
        /*00aa*/ 	.short	(.L_30 - .L_29)
	.align		4
.L_29:
        /*00ac*/ 	.word	index@(_Z5getCxPiiS_)
        /*00b0*/ 	.word	0x00000000


	//----- nvinfo : EIATTR_MIN_STACK_SIZE
	.align		4
.L_30:
        /*00b4*/ 	.byte	0x04, 0x12
        /*00b6*/ 	.short	(.L_32 - .L_31)
	.align		4
.L_31:
        /*00b8*/ 	.word	index@(_Z8checkMINPiS_S_iii)
        /*00bc*/ 	.word	0x00000000


	//----- nvinfo : EIATTR_MIN_STACK_SIZE
	.align		4
.L_32:
        /*00c0*/ 	.byte	0x04, 0x12
        /*00c2*/ 	.short	(.L_34 - .L_33)
	.align		4
.L_33:
        /*00c4*/ 	.word	index@(_Z8insertPQPiS_S_S_iiS_)
        /*00c8*/ 	.word	0x00000000


	//----- nvinfo : EIATTR_MIN_STACK_SIZE
	.align		4
.L_34:
        /*00cc*/ 	.byte	0x04, 0x12
        /*00ce*/ 	.short	(.L_36 - .L_35)
	.align		4
.L_35:
        /*00d0*/ 	.word	index@(_Z5setNVPiS_S_i)
        /*00d4*/ 	.word	0x00000000


	//----- nvinfo : EIATTR_MIN_STACK_SIZE
	.align		4
.L_36:
        /*00d8*/ 	.byte	0x04, 0x12
        /*00da*/ 	.short	(.L_38 - .L_37)
	.align		4
.L_37:
        /*00dc*/ 	.word	index@(_Z10keepHeapPQPiS_ii)
        /*00e0*/ 	.word	0x00000000


	//----- nvinfo : EIATTR_MIN_STACK_SIZE
	.align		4
.L_38:
        /*00e4*/ 	.byte	0x04, 0x12
        /*00e6*/ 	.short	(.L_40 - .L_39)
	.align		4
.L_39:
        /*00e8*/ 	.word	index@(_Z13A_star_expandPiS_PjS_S_PViS_S_S_S_S_iiiiS_S_iS_S_S0_i)
        /*00ec*/ 	.word	0x00000000


	//----- nvinfo : EIATTR_MIN_STACK_SIZE
	.align		4
.L_40:
        /*00f0*/ 	.byte	0x04, 0x12
        /*00f2*/ 	.short	(.L_42 - .L_41)
	.align		4
.L_41:
        /*00f4*/ 	.word	index@(_Z10extractMinPiS_S_S_S_ii)
        /*00f8*/ 	.word	0x00000000
.L_42:


//--------------------- .nv.compat                --------------------------
	.section	.nv.compat,"",@"SHT_CUDA_COMPAT_INFO"
	.align	4
        /*0000*/ 	.byte	0x02, 0x09, 0x00, 0x00, 0x02, 0x02, 0x01, 0x00, 0x02, 0x05, 0x05, 0x00, 0x03, 0x07, 0x01, 0x01
        /*0010*/ 	.byte	0x02, 0x03, 0x00, 0x00, 0x02, 0x06, 0x01, 0x00, 0x04, 0x0b, 0x08, 0x00, 0x09, 0x00, 0x00, 0x00
        /*0020*/ 	.byte	0x00, 0x00, 0x00, 0x00


//--------------------- .nv.info._Z5getCxPiiS_    --------------------------
	.section	.nv.info._Z5getCxPiiS_,"",@"SHT_CUDA_INFO"
	.sectionflags	@""
	.align	4


	//----- nvinfo : EIATTR_CUDA_API_VERSION
	.align		4
        /*0000*/ 	.byte	0x04, 0x37
        /*0002*/ 	.short	(.L_44 - .L_43)
.L_43:
        /*0004*/ 	.word	0x00000082


	//----- nvinfo : EIATTR_KPARAM_INFO
	.align		4
.L_44:
        /*0008*/ 	.byte	0x04, 0x17
        /*000a*/ 	.short	(.L_46 - .L_45)
.L_45:
        /*000c*/ 	.word	0x00000000
        /*0010*/ 	.short	0x0002
        /*0012*/ 	.short	0x0010
        /*0014*/ 	.byte	0x00, 0xf5, 0x21, 0x00


	//----- nvinfo : EIATTR_KPARAM_INFO
	.align		4
.L_46:
        /*0018*/ 	.byte	0x04, 0x17
        /*001a*/ 	.short	(.L_48 - .L_47)
.L_47:
        /*001c*/ 	.word	0x00000000
        /*0020*/ 	.short	0x0001
        /*0022*/ 	.short	0x0008
        /*0024*/ 	.byte	0x00, 0xf0, 0x11, 0x00


	//----- nvinfo : EIATTR_KPARAM_INFO
	.align		4
.L_48:
        /*0028*/ 	.byte	0x04, 0x17
        /*002a*/ 	.short	(.L_50 - .L_49)
.L_49:
        /*002c*/ 	.word	0x00000000
        /*0030*/ 	.short	0x0000
        /*0032*/ 	.short	0x0000
        /*0034*/ 	.byte	0x00, 0xf5, 0x21, 0x00


	//----- nvinfo : EIATTR_SPARSE_MMA_MASK
	.align		4
.L_50:
        /*0038*/ 	.byte	0x03, 0x50
        /*003a*/ 	.short	0x0000


	//----- nvinfo : EIATTR_MAXREG_COUNT
	.align		4
        /*003c*/ 	.byte	0x03, 0x1b
        /*003e*/ 	.short	0x00ff


	//----- nvinfo : EIATTR_MERCURY_ISA_VERSION
	.align		4
        /*0040*/ 	.byte	0x03, 0x5f
        /*0042*/ 	.short	0x0101


	//----- nvinfo : EIATTR_VRC_CTA_INIT_COUNT
	.align		4
        /*0044*/ 	.byte	0x02, 0x4a
	.zero		1
	.zero		1


	//----- nvinfo : EIATTR_EXIT_INSTR_OFFSETS
	.align		4
        /*0048*/ 	.byte	0x04, 0x1c
        /*004a*/ 	.short	(.L_52 - .L_51)


	//   ....[0]....
.L_51:
        /*004c*/ 	.word	0x00000070


	//   ....[1]....
        /*0050*/ 	.word	0x000000f0


	//----- nvinfo : EIATTR_CBANK_PARAM_SIZE
	.align		4
.L_52:
        /*0054*/ 	.byte	0x03, 0x19
        /*0056*/ 	.short	0x0018


	//----- nvinfo : EIATTR_PARAM_CBANK
	.align		4
        /*0058*/ 	.byte	0x04, 0x0a
        /*005a*/ 	.short	(.L_54 - .L_53)
	.align		4
.L_53:
        /*005c*/ 	.word	index@(.nv.constant0._Z5getCxPiiS_)
        /*0060*/ 	.short	0x0380
        /*0062*/ 	.short	0x0018


	//----- nvinfo : EIATTR_SW_WAR
	.align		4
.L_54:
        /*0064*/ 	.byte	0x04, 0x36
        /*0066*/ 	.short	(.L_56 - .L_55)
.L_55:
        /*0068*/ 	.word	0x00000008
.L_56:


//--------------------- .nv.info._Z8checkMINPiS_S_iii --------------------------
	.section	.nv.info._Z8checkMINPiS_S_iii,"",@"SHT_CUDA_INFO"
	.sectionflags	@""
	.align	4


	//----- nvinfo : EIATTR_CUDA_API_VERSION
	.align		4
        /*0000*/ 	.byte	0x04, 0x37
        /*0002*/ 	.short	(.L_58 - .L_57)
.L_57:
        /*0004*/ 	.word	0x00000082


	//----- nvinfo : EIATTR_KPARAM_INFO
	.align		4
.L_58:
        /*0008*/ 	.byte	0x04, 0x17
        /*000a*/ 	.short	(.L_60 - .L_59)
.L_59:
        /*000c*/ 	.word	0x00000000
        /*0010*/ 	.short	0x0005
        /*0012*/ 	.short	0x0020
        /*0014*/ 	.byte	0x00, 0xf0, 0x11, 0x00


	//----- nvinfo : EIATTR_KPARAM_INFO
	.align		4
.L_60:
        /*0018*/ 	.byte	0x04, 0x17
        /*001a*/ 	.short	(.L_62 - .L_61)
.L_61:
        /*001c*/ 	.word	0x00000000
        /*0020*/ 	.short	0x0004
        /*0022*/ 	.short	0x001c
        /*0024*/ 	.byte	0x00, 0xf0, 0x11, 0x00


	//----- nvinfo : EIATTR_KPARAM_INFO
	.align		4
.L_62:
        /*0028*/ 	.byte	0x04, 0x17
        /*002a*/ 	.short	(.L_64 - .L_63)
.L_63:
        /*002c*/ 	.word	0x00000000
        /*0030*/ 	.short	0x0003
        /*0032*/ 	.short	0x0018
        /*0034*/ 	.byte	0x00, 0xf0, 0x11, 0x00


	//----- nvinfo : EIATTR_KPARAM_INFO
	.align		4
.L_64:
        /*0038*/ 	.byte	0x04, 0x17
        /*003a*/ 	.short	(.L_66 - .L_65)
.L_65:
        /*003c*/ 	.word	0x00000000
        /*0040*/ 	.short	0x0002
        /*0042*/ 	.short	0x0010
        /*0044*/ 	.byte	0x00, 0xf5, 0x21, 0x00


	//----- nvinfo : EIATTR_KPARAM_INFO
	.align		4
.L_66:
        /*0048*/ 	.byte	0x04, 0x17
        /*004a*/ 	.short	(.L_68 - .L_67)
.L_67:
        /*004c*/ 	.word	0x00000000
        /*0050*/ 	.short	0x0001
        /*0052*/ 	.short	0x0008
        /*0054*/ 	.byte	0x00, 0xf5, 0x21, 0x00


	//----- nvinfo : EIATTR_KPARAM_INFO
	.align		4
.L_68:
        /*0058*/ 	.byte	0x04, 0x17
        /*005a*/ 	.short	(.L_70 - .L_69)
.L_69:
        /*005c*/ 	.word	0x00000000
        /*0060*/ 	.short	0x0000
        /*0062*/ 	.short	0x0000
        /*0064*/ 	.byte	0x00, 0xf5, 0x21, 0x00


	//----- nvinfo : EIATTR_SPARSE_MMA_MASK
	.align		4
.L_70:
        /*0068*/ 	.byte	0x03, 0x50
        /*006a*/ 	.short	0x0000


	//----- nvinfo : EIATTR_MAXREG_COUNT
	.align		4
        /*006c*/ 	.byte	0x03, 0x1b
        /*006e*/ 	.short	0x00ff


	//----- nvinfo : EIATTR_MERCURY_ISA_VERSION
	.align		4
        /*0070*/ 	.byte	0x03, 0x5f
        /*0072*/ 	.short	0x0101


	//----- nvinfo : EIATTR_VRC_CTA_INIT_COUNT
	.align		4
        /*0074*/ 	.byte	0x02, 0x4a
	.zero		1
	.zero		1


	//----- nvinfo : EIATTR_EXIT_INSTR_OFFSETS
	.align		4
        /*0078*/ 	.byte	0x04, 0x1c
        /*007a*/ 	.short	(.L_72 - .L_71)


	//   ....[0]....
.L_71:
        /*007c*/ 	.word	0x00000070


	//   ....[1]....
        /*0080*/ 	.word	0x000000d0


	//   ....[2]....
        /*0084*/ 	.word	0x00000320


	//   ....[3]....
        /*0088*/ 	.word	0x00000350


	//----- nvinfo : EIATTR_CBANK_PARAM_SIZE
	.align		4
.L_72:
        /*008c*/ 	.byte	0x03, 0x19
        /*008e*/ 	.short	0x0024


	//----- nvinfo : EIATTR_PARAM_CBANK
	.align		4
        /*0090*/ 	.byte	0x04, 0x0a
        /*0092*/ 	.short	(.L_74 - .L_73)
	.align		4
.L_73:
        /*0094*/ 	.word	index@(.nv.constant0._Z8checkMINPiS_S_iii)
        /*0098*/ 	.short	0x0380
        /*009a*/ 	.short	0x0024


	//----- nvinfo : EIATTR_SW_WAR
	.align		4
.L_74:
        /*009c*/ 	.byte	0x04, 0x36
        /*009e*/ 	.short	(.L_76 - .L_75)
.L_75:
        /*00a0*/ 	.word	0x00000008
.L_76:


//--------------------- .nv.info._Z8insertPQPiS_S_S_iiS_ --------------------------
	.section	.nv.info._Z8insertPQPiS_S_S_iiS_,"",@"SHT_CUDA_INFO"
	.sectionflags	@""
	.align	4


	//----- nvinfo : EIATTR_CUDA_API_VERSION
	.align		4
        /*0000*/ 	.byte	0x04, 0x37
        /*0002*/ 	.short	(.L_78 - .L_77)
.L_77:
        /*0004*/ 	.word	0x00000082


	//----- nvinfo : EIATTR_KPARAM_INFO
	.align		4
.L_78:
        /*0008*/ 	.byte	0x04, 0x17
        /*000a*/ 	.short	(.L_80 - .L_79)
.L_79:
        /*000c*/ 	.word	0x00000000
        /*0010*/ 	.short	0x0006
        /*0012*/ 	.short	0x0028
        /*0014*/ 	.byte	0x00, 0xf5, 0x21, 0x00


	//----- nvinfo : EIATTR_KPARAM_INFO
	.align		4
.L_80:
        /*0018*/ 	.byte	0x04, 0x17
        /*001a*/ 	.short	(.L_82 - .L_81)
.L_81:
        /*001c*/ 	.word	0x00000000
        /*0020*/ 	.short	0x0005
        /*0022*/ 	.short	0x0024
        /*0024*/ 	.byte	0x00, 0xf0, 0x11, 0x00


	//----- nvinfo : EIATTR_KPARAM_INFO
	.align		4
.L_82:
        /*0028*/ 	.byte	0x04, 0x17
        /*002a*/ 	.short	(.L_84 - .L_83)
.L_83:
        /*002c*/ 	.word	0x00000000
        /*0030*/ 	.short	0x0004
        /*0032*/ 	.short	0x0020
        /*0034*/ 	.byte	0x00, 0xf0, 0x11, 0x00


	//----- nvinfo : EIATTR_KPARAM_INFO
	.align		4
.L_84:
        /*0038*/ 	.byte	0x04, 0x17
        /*003a*/ 	.short	(.L_86 - .L_85)
.L_85:
        /*003c*/ 	.word	0x00000000
        /*0040*/ 	.short	0x0003
        /*0042*/ 	.short	0x0018
        /*0044*/ 	.byte	0x00, 0xf5, 0x21, 0x00


	//----- nvinfo : EIATTR_KPARAM_INFO
	.align		4
.L_86:
        /*0048*/ 	.byte	0x04, 0x17
        /*004a*/ 	.short	(.L_88 - .L_87)
.L_87:
        /*004c*/ 	.word	0x00000000
        /*0050*/ 	.short	0x0002
        /*0052*/ 	.short	0x0010
        /*0054*/ 	.byte	0x00, 0xf5, 0x21, 0x00


	//----- nvinfo : EIATTR_KPARAM_INFO
	.align		4
.L_88:
        /*0058*/ 	.byte	0x04, 0x17
        /*005a*/ 	.short	(.L_90 - .L_89)
.L_89:
        /*005c*/ 	.word	0x00000000
        /*0060*/ 	.short	0x0001
        /*0062*/ 	.short	0x0008
        /*0064*/ 	.byte	0x00, 0xf5, 0x21, 0x00


	//----- nvinfo : EIATTR_KPARAM_INFO
	.align		4
.L_90:
        /*0068*/ 	.byte	0x04, 0x17
        /*006a*/ 	.short	(.L_92 - .L_91)
.L_91:
        /*006c*/ 	.word	0x00000000
        /*0070*/ 	.short	0x0000
        /*0072*/ 	.short	0x0000
        /*0074*/ 	.byte	0x00, 0xf5, 0x21, 0x00


	//----- nvinfo : EIATTR_SPARSE_MMA_MASK
	.align		4
.L_92:
        /*0078*/ 	.byte	0x03, 0x50
        /*007a*/ 	.short	0x0000


	//----- nvinfo : EIATTR_MAXREG_COUNT
	.align		4
        /*007c*/ 	.byte	0x03, 0x1b
        /*007e*/ 	.short	0x00ff


	//----- nvinfo : EIATTR_MERCURY_ISA_VERSION
	.align		4
        /*0080*/ 	.byte	0x03, 0x5f
        /*0082*/ 	.short	0x0101


	//----- nvinfo : EIATTR_VRC_CTA_INIT_COUNT
	.align		4
        /*0084*/ 	.byte	0x02, 0x4a
	.zero		1
	.zero		1


	//----- nvinfo : EIATTR_EXIT_INSTR_OFFSETS
	.align		4
        /*0088*/ 	.byte	0x04, 0x1c
        /*008a*/ 	.short	(.L_94 - .L_93)


	//   ....[0]....
.L_93:
        /*008c*/ 	.word	0x00000070


	//   ....[1]....
        /*0090*/ 	.word	0x000001f0


	//   ....[2]....
        /*0094*/ 	.word	0x00000610


	//----- nvinfo : EIATTR_CRS_STACK_SIZE
	.align		4
.L_94:
        /*0098*/ 	.byte	0x04, 0x1e
        /*009a*/ 	.short	(.L_96 - .L_95)
.L_95:
        /*009c*/ 	.word	0x00000000


	//----- nvinfo : EIATTR_CBANK_PARAM_SIZE
	.align		4
.L_96:
        /*00a0*/ 	.byte	0x03, 0x19
        /*00a2*/ 	.short	0x0030


	//----- nvinfo : EIATTR_PARAM_CBANK
	.align		4
        /*00a4*/ 	.byte	0x04, 0x0a
        /*00a6*/ 	.short	(.L_98 - .L_97)
	.align		4
.L_97:
        /*00a8*/ 	.word	index@(.nv.constant0._Z8insertPQPiS_S_S_iiS_)
        /*00ac*/ 	.short	0x0380
        /*00ae*/ 	.short	0x0030


	//----- nvinfo : EIATTR_SW_WAR
	.align		4
.L_98:
        /*00b0*/ 	.byte	0x04, 0x36
        /*00b2*/ 	.short	(.L_100 - .L_99)
.L_99:
        /*00b4*/ 	.word	0x00000008
.L_100:


//--------------------- .nv.info._Z5setNVPiS_S_i  --------------------------
	.section	.nv.info._Z5setNVPiS_S_i,"",@"SHT_CUDA_INFO"
	.sectionflags	@""
	.align	4


	//----- nvinfo : EIATTR_CUDA_API_VERSION
	.align		4
        /*0000*/ 	.byte	0x04, 0x37
        /*0002*/ 	.short	(.L_102 - .L_101)
.L_101:
        /*0004*/ 	.word	0x00000082


	//----- nvinfo : EIATTR_KPARAM_INFO
	.align		4
.L_102:
        /*0008*/ 	.byte	0x04, 0x17
        /*000a*/ 	.short	(.L_104 - .L_103)
.L_103:
        /*000c*/ 	.word	0x00000000
        /*0010*/ 	.short	0x0003
        /*0012*/ 	.short	0x0018
        /*0014*/ 	.byte	0x00, 0xf0, 0x11, 0x00


	//----- nvinfo : EIATTR_KPARAM_INFO
	.align		4
.L_104:
        /*0018*/ 	.byte	0x04, 0x17
        /*001a*/ 	.short	(.L_106 - .L_105)
.L_105:
        /*001c*/ 	.word	0x00000000
        /*0020*/ 	.short	0x0002
        /*0022*/ 	.short	0x0010
        /*0024*/ 	.byte	0x00, 0xf5, 0x21, 0x00


	//----- nvinfo : EIATTR_KPARAM_INFO
	.align		4
.L_106:
        /*0028*/ 	.byte	0x04, 0x17
        /*002a*/ 	.short	(.L_108 - .L_107)
.L_107:
        /*002c*/ 	.word	0x00000000
        /*0030*/ 	.short	0x0001
        /*0032*/ 	.short	0x0008
        /*0034*/ 	.byte	0x00, 0xf5, 0x21, 0x00


	//----- nvinfo : EIATTR_KPARAM_INFO
	.align		4
.L_108:
        /*0038*/ 	.byte	0x04, 0x17
        /*003a*/ 	.short	(.L_110 - .L_109)
.L_109:
        /*003c*/ 	.word	0x00000000
        /*0040*/ 	.short	0x0000
        /*0042*/ 	.short	0x0000
        /*0044*/ 	.byte	0x00, 0xf5, 0x21, 0x00


	//----- nvinfo : EIATTR_SPARSE_MMA_MASK
	.align		4
.L_110:
        /*0048*/ 	.byte	0x03, 0x50
        /*004a*/ 	.short	0x0000


	//----- nvinfo : EIATTR_MAXREG_COUNT
	.align		4
        /*004c*/ 	.byte	0x03, 0x1b
        /*004e*/ 	.short	0x00ff


	//----- nvinfo : EIATTR_MERCURY_ISA_VERSION
	.align		4
        /*0050*/ 	.byte	0x03, 0x5f
        /*0052*/ 	.short	0x0101


	//----- nvinfo : EIATTR_INT_WARP_WIDE_INSTR_OFFSETS
	.align		4
        /*0054*/ 	.byte	0x04, 0x31
        /*0056*/ 	.short	(.L_112 - .L_111)


	//   ....[0]....
.L_111:
        /*0058*/ 	.word	0x000000f0


	//   ....[1]....
        /*005c*/ 	.word	0x00000190


	//----- nvinfo : EIATTR_VRC_CTA_INIT_COUNT
	.align		4
.L_112:
        /*0060*/ 	.byte	0x02, 0x4a
	.zero		1
	.zero		1


	//----- nvinfo : EIATTR_EXIT_INSTR_OFFSETS
	.align		4
        /*0064*/ 	.byte	0x04, 0x1c
        /*0066*/ 	.short	(.L_114 - .L_113)


	//   ....[0]....
.L_113:
        /*0068*/ 	.word	0x00000070


	//   ....[1]....
        /*006c*/ 	.word	0x000000d0


	//   ....[2]....
        /*0070*/ 	.word	0x000001d0


	//----- nvinfo : EIATTR_CBANK_PARAM_SIZE
	.align		4
.L_114:
        /*0074*/ 	.byte	0x03, 0x19
        /*0076*/ 	.short	0x001c


	//----- nvinfo : EIATTR_PARAM_CBANK
	.align		4
        /*0078*/ 	.byte	0x04, 0x0a
        /*007a*/ 	.short	(.L_116 - .L_115)
	.align		4
.L_115:
        /*007c*/ 	.word	index@(.nv.constant0._Z5setNVPiS_S_i)
        /*0080*/ 	.short	0x0380
        /*0082*/ 	.short	0x001c


	//----- nvinfo : EIATTR_SW_WAR
	.align		4
.L_116:
        /*0084*/ 	.byte	0x04, 0x36
        /*0086*/ 	.short	(.L_118 - .L_117)
.L_117:
        /*0088*/ 	.word	0x00000008
.L_118:


//--------------------- .nv.info._Z10keepHeapPQPiS_ii --------------------------
	.section	.nv.info._Z10keepHeapPQPiS_ii,"",@"SHT_CUDA_INFO"
	.sectionflags	@""
	.align	4


	//----- nvinfo : EIATTR_CUDA_API_VERSION
	.align		4
        /*0000*/ 	.byte	0x04, 0x37
        /*0002*/ 	.short	(.L_120 - .L_119)
.L_119:
        /*0004*/ 	.word	0x00000082


	//----- nvinfo : EIATTR_KPARAM_INFO
	.align		4
.L_120:
        /*0008*/ 	.byte	0x04, 0x17
        /*000a*/ 	.short	(.L_122 - .L_121)
.L_121:
        /*000c*/ 	.word	0x00000000
        /*0010*/ 	.short	0x0003
        /*0012*/ 	.short	0x0014
        /*0014*/ 	.byte	0x00, 0xf0, 0x11, 0x00


	//----- nvinfo : EIATTR_KPARAM_INFO
	.align		4
.L_122:
        /*0018*/ 	.byte	0x04, 0x17
        /*001a*/ 	.short	(.L_124 - .L_123)
.L_123:
        /*001c*/ 	.word	0x00000000
        /*0020*/ 	.short	0x0002
        /*0022*/ 	.short	0x0010
        /*0024*/ 	.byte	0x00, 0xf0, 0x11, 0x00


	//----- nvinfo : EIATTR_KPARAM_INFO
	.align		4
.L_124:
        /*0028*/ 	.byte	0x04, 0x17
        /*002a*/ 	.short	(.L_126 - .L_125)
.L_125:
        /*002c*/ 	.word	0x00000000
        /*0030*/ 	.short	0x0001
        /*0032*/ 	.short	0x0008
        /*0034*/ 	.byte	0x00, 0xf5, 0x21, 0x00


	//----- nvinfo : EIATTR_KPARAM_INFO
	.align		4
.L_126:
        /*0038*/ 	.byte	0x04, 0x17
        /*003a*/ 	.short	(.L_128 - .L_127)
.L_127:
        /*003c*/ 	.word	0x00000000
        /*0040*/ 	.short	0x0000
        /*0042*/ 	.short	0x0000
        /*0044*/ 	.byte	0x00, 0xf5, 0x21, 0x00


	//----- nvinfo : EIATTR_SPARSE_MMA_MASK
	.align		4
.L_128:
        /*0048*/ 	.byte	0x03, 0x50
        /*004a*/ 	.short	0x0000


	//----- nvinfo : EIATTR_MAXREG_COUNT
	.align		4
        /*004c*/ 	.byte	0x03, 0x1b
        /*004e*/ 	.short	0x00ff


	//----- nvinfo : EIATTR_MERCURY_ISA_VERSION
	.align		4
        /*0050*/ 	.byte	0x03, 0x5f
        /*0052*/ 	.short	0x0101


	//----- nvinfo : EIATTR_VRC_CTA_INIT_COUNT
	.align		4
        /*0054*/ 	.byte	0x02, 0x4a
	.zero		1
	.zero		1


	//----- nvinfo : EIATTR_EXIT_INSTR_OFFSETS
	.align		4
        /*0058*/ 	.byte	0x04, 0x1c
        /*005a*/ 	.short	(.L_130 - .L_129)


	//   ....[0]....
.L_129:
        /*005c*/ 	.word	0x00000070


	//   ....[1]....
        /*0060*/ 	.word	0x000000d0


	//   ....[2]....
        /*0064*/ 	.word	0x000008a0


	//----- nvinfo : EIATTR_CRS_STACK_SIZE
	.align		4
.L_130:
        /*0068*/ 	.byte	0x04, 0x1e
        /*006a*/ 	.short	(.L_132 - .L_131)
.L_131:
        /*006c*/ 	.word	0x00000000


	//----- nvinfo : EIATTR_CBANK_PARAM_SIZE
	.align		4
.L_132:
        /*0070*/ 	.byte	0x03, 0x19
        /*0072*/ 	.short	0x0018


	//----- nvinfo : EIATTR_PARAM_CBANK
	.align		4
        /*0074*/ 	.byte	0x04, 0x0a
        /*0076*/ 	.short	(.L_134 - .L_133)
	.align		4
.L_133:
        /*0078*/ 	.word	index@(.nv.constant0._Z10keepHeapPQPiS_ii)
        /*007c*/ 	.short	0x0380
        /*007e*/ 	.short	0x0018


	//----- nvinfo : EIATTR_SW_WAR
	.align		4
.L_134:
        /*0080*/ 	.byte	0x04, 0x36
        /*0082*/ 	.short	(.L_136 - .L_135)
.L_135:
        /*0084*/ 	.word	0x00000008
.L_136:


//--------------------- .nv.info._Z13A_star_expandPiS_PjS_S_PViS_S_S_S_S_iiiiS_S_iS_S_S0_i --------------------------
	.section	.nv.info._Z13A_star_expandPiS_PjS_S_PViS_S_S_S_S_iiiiS_S_iS_S_S0_i,"",@"SHT_CUDA_INFO"
	.sectionflags	@""
	.align	4


	//----- nvinfo : EIATTR_CUDA_API_VERSION
	.align		4
        /*0000*/ 	.byte	0x04, 0x37
        /*0002*/ 	.short	(.L_138 - .L_137)
.L_137:
        /*0004*/ 	.word	0x00000082


	//----- nvinfo : EIATTR_KPARAM_INFO
	.align		4
.L_138:
        /*0008*/ 	.byte	0x04, 0x17
        /*000a*/ 	.short	(.L_140 - .L_139)
.L_139:
        /*000c*/ 	.word	0x00000000
        /*0010*/ 	.short	0x0015
        /*0012*/ 	.short	0x0098
        /*0014*/ 	.byte	0x00, 0xf0, 0x11, 0x00


	//----- nvinfo : EIATTR_KPARAM_INFO
	.align		4
.L_140:
        /*0018*/ 	.byte	0x04, 0x17
        /*001a*/ 	.short	(.L_142 - .L_141)
.L_141:
        /*001c*/ 	.word	0x00000000
        /*0020*/ 	.short	0x0014
        /*0022*/ 	.short	0x0090
        /*0024*/ 	.byte	0x00, 0xf5, 0x21, 0x00


	//----- nvinfo : EIATTR_KPARAM_INFO
	.align		4
.L_142:
        /*0028*/ 	.byte	0x04, 0x17
        /*002a*/ 	.short	(.L_144 - .L_143)
.L_143:
        /*002c*/ 	.word	0x00000000
        /*0030*/ 	.short	0x0013
        /*0032*/ 	.short	0x0088
        /*0034*/ 	.byte	0x00, 0xf5, 0x21, 0x00


	//----- nvinfo : EIATTR_KPARAM_INFO
	.align		4
.L_144:
        /*0038*/ 	.byte	0x04, 0x17
        /*003a*/ 	.short	(.L_146 - .L_145)
.L_145:
        /*003c*/ 	.word	0x00000000
        /*0040*/ 	.short	0x0012
        /*0042*/ 	.short	0x0080
        /*0044*/ 	.byte	0x00, 0xf5, 0x21, 0x00


	//----- nvinfo : EIATTR_KPARAM_INFO
	.align		4
.L_146:
        /*0048*/ 	.byte	0x04, 0x17
        /*004a*/ 	.short	(.L_148 - .L_147)
.L_147:
        /*004c*/ 	.word	0x00000000
        /*0050*/ 	.short	0x0011
        /*0052*/ 	.short	0x0078
        /*0054*/ 	.byte	0x00, 0xf0, 0x11, 0x00


	//----- nvinfo : EIATTR_KPARAM_INFO
	.align		4
.L_148:
        /*0058*/ 	.byte	0x04, 0x17
        /*005a*/ 	.short	(.L_150 - .L_149)
.L_149:
        /*005c*/ 	.word	0x00000000
        /*0060*/ 	.short	0x0010
        /*0062*/ 	.short	0x0070
        /*0064*/ 	.byte	0x00, 0xf5, 0x21, 0x00


	//----- nvinfo : EIATTR_KPARAM_INFO
	.align		4
.L_150:
        /*0068*/ 	.byte	0x04, 0x17
        /*006a*/ 	.short	(.L_152 - .L_151)
.L_151:
        /*006c*/ 	.word	0x00000000
        /*0070*/ 	.short	0x000f
        /*0072*/ 	.short	0x0068
        /*0074*/ 	.byte	0x00, 0xf5, 0x21, 0x00


	//----- nvinfo : EIATTR_KPARAM_INFO
	.align		4
.L_152:
        /*0078*/ 	.byte	0x04, 0x17
        /*007a*/ 	.short	(.L_154 - .L_153)
.L_153:
        /*007c*/ 	.word	0x00000000
        /*0080*/ 	.short	0x000e
        /*0082*/ 	.short	0x0064
        /*0084*/ 	.byte	0x00, 0xf0, 0x11, 0x00


	//----- nvinfo : EIATTR_KPARAM_INFO
	.align		4
.L_154:
        /*0088*/ 	.byte	0x04, 0x17
        /*008a*/ 	.short	(.L_156 - .L_155)
.L_155:
        /*008c*/ 	.word	0x00000000
        /*0090*/ 	.short	0x000d
        /*0092*/ 	.short	0x0060
        /*0094*/ 	.byte	0x00, 0xf0, 0x11, 0x00


	//----- nvinfo : EIATTR_KPARAM_INFO
	.align		4
.L_156:
        /*0098*/ 	.byte	0x04, 0x17
        /*009a*/ 	.short	(.L_158 - .L_157)
.L_157:
        /*009c*/ 	.word	0x00000000
        /*00a0*/ 	.short	0x000c
        /*00a2*/ 	.short	0x005c
        /*00a4*/ 	.byte	0x00, 0xf0, 0x11, 0x00


	//----- nvinfo : EIATTR_KPARAM_INFO
	.align		4
.L_158:
        /*00a8*/ 	.byte	0x04, 0x17
        /*00aa*/ 	.short	(.L_160 - .L_159)
.L_159:
        /*00ac*/ 	.word	0x00000000
        /*00b0*/ 	.short	0x000b
        /*00b2*/ 	.short	0x0058
        /*00b4*/ 	.byte	0x00, 0xf0, 0x11, 0x00


	//----- nvinfo : EIATTR_KPARAM_INFO
	.align		4
.L_160:
        /*00b8*/ 	.byte	0x04, 0x17
        /*00ba*/ 	.short	(.L_162 - .L_161)
.L_161:
        /*00bc*/ 	.word	0x00000000
        /*00c0*/ 	.short	0x000a
        /*00c2*/ 	.short	0x0050
        /*00c4*/ 	.byte	0x00, 0xf5, 0x21, 0x00


	//----- nvinfo : EIATTR_KPARAM_INFO
	.align		4
.L_162:
        /*00c8*/ 	.byte	0x04, 0x17
        /*00ca*/ 	.short	(.L_164 - .L_163)
.L_163:
        /*00cc*/ 	.word	0x00000000
        /*00d0*/ 	.short	0x0009
        /*00d2*/ 	.short	0x0048
        /*00d4*/ 	.byte	0x00, 0xf5, 0x21, 0x00


	//----- nvinfo : EIATTR_KPARAM_INFO
	.align		4
.L_164:
        /*00d8*/ 	.byte	0x04, 0x17
        /*00da*/ 	.short	(.L_166 - .L_165)
.L_165:
        /*00dc*/ 	.word	0x00000000
        /*00e0*/ 	.short	0x0008
        /*00e2*/ 	.short	0x0040
        /*00e4*/ 	.byte	0x00, 0xf5, 0x21, 0x00


	//----- nvinfo : EIATTR_KPARAM_INFO
	.align		4
.L_166:
        /*00e8*/ 	.byte	0x04, 0x17
        /*00ea*/ 	.short	(.L_168 - .L_167)
.L_167:
        /*00ec*/ 	.word	0x00000000
        /*00f0*/ 	.short	0x0007
        /*00f2*/ 	.short	0x0038
        /*00f4*/ 	.byte	0x00, 0xf5, 0x21, 0x00


	//----- nvinfo : EIATTR_KPARAM_INFO
	.align		4
.L_168:
        /*00f8*/ 	.byte	0x04, 0x17
        /*00fa*/ 	.short	(.L_170 - .L_169)
.L_169:
        /*00fc*/ 	.word	0x00000000
        /*0100*/ 	.short	0x0006
        /*0102*/ 	.short	0x0030
        /*0104*/ 	.byte	0x00, 0xf5, 0x21, 0x00


	//----- nvinfo : EIATTR_KPARAM_INFO
	.align		4
.L_170:
        /*0108*/ 	.byte	0x04, 0x17
        /*010a*/ 	.short	(.L_172 - .L_171)
.L_171:
        /*010c*/ 	.word	0x00000000
        /*0110*/ 	.short	0x0005
        /*0112*/ 	.short	0x0028
        /*0114*/ 	.byte	0x00, 0xf5, 0x21, 0x00


	//----- nvinfo : EIATTR_KPARAM_INFO
	.align		4
.L_172:
        /*0118*/ 	.byte	0x04, 0x17
        /*011a*/ 	.short	(.L_174 - .L_173)
.L_173:
        /*011c*/ 	.word	0x00000000
        /*0120*/ 	.short	0x0004
        /*0122*/ 	.short	0x0020
        /*0124*/ 	.byte	0x00, 0xf5, 0x21, 0x00


	//----- nvinfo : EIATTR_KPARAM_INFO
	.align		4
.L_174:
        /*0128*/ 	.byte	0x04, 0x17
        /*012a*/ 	.short	(.L_176 - .L_175)
.L_175:
        /*012c*/ 	.word	0x00000000
        /*0130*/ 	.short	0x0003
        /*0132*/ 	.short	0x0018
        /*0134*/ 	.byte	0x00, 0xf5, 0x21, 0x00


	//----- nvinfo : EIATTR_KPARAM_INFO
	.align		4
.L_176:
        /*0138*/ 	.byte	0x04, 0x17
        /*013a*/ 	.short	(.L_178 - .L_177)
.L_177:
        /*013c*/ 	.word	0x00000000
        /*0140*/ 	.short	0x0002
        /*0142*/ 	.short	0x0010
        /*0144*/ 	.byte	0x00, 0xf5, 0x21, 0x00


	//----- nvinfo : EIATTR_KPARAM_INFO
	.align		4
.L_178:
        /*0148*/ 	.byte	0x04, 0x17
        /*014a*/ 	.short	(.L_180 - .L_179)
.L_179:
        /*014c*/ 	.word	0x00000000
        /*0150*/ 	.short	0x0001
        /*0152*/ 	.short	0x0008
        /*0154*/ 	.byte	0x00, 0xf5, 0x21, 0x00


	//----- nvinfo : EIATTR_KPARAM_INFO
	.align		4
.L_180:
        /*0158*/ 	.byte	0x04, 0x17
        /*015a*/ 	.short	(.L_182 - .L_181)
.L_181:
        /*015c*/ 	.word	0x00000000
        /*0160*/ 	.short	0x0000
        /*0162*/ 	.short	0x0000
        /*0164*/ 	.byte	0x00, 0xf5, 0x21, 0x00


	//----- nvinfo : EIATTR_SPARSE_MMA_MASK
	.align		4
.L_182:
        /*0168*/ 	.byte	0x03, 0x50
        /*016a*/ 	.short	0x0000


	//----- nvinfo : EIATTR_MAXREG_COUNT
	.align		4
        /*016c*/ 	.byte	0x03, 0x1b
        /*016e*/ 	.short	0x00ff


	//----- nvinfo : EIATTR_NUM_BARRIERS
	.align		4
        /*0170*/ 	.byte	0x02, 0x4c
        /*0172*/ 	.byte	0x01
	.zero		1


	//----- nvinfo : EIATTR_MERCURY_ISA_VERSION
	.align		4
        /*0174*/ 	.byte	0x03, 0x5f
        /*0176*/ 	.short	0x0101


	//----- nvinfo : EIATTR_INT_WARP_WIDE_INSTR_OFFSETS
	.align		4
        /*0178*/ 	.byte	0x04, 0x31
        /*017a*/ 	.short	(.L_184 - .L_183)


	//   ....[0]....
.L_183:
        /*017c*/ 	.word	0x00000180


	//   ....[1]....
        /*0180*/ 	.word	0x000001a0


	//----- nvinfo : EIATTR_VRC_CTA_INIT_COUNT
	.align		4
.L_184:
        /*0184*/ 	.byte	0x02, 0x4a
	.zero		1
	.zero		1


	//----- nvinfo : EIATTR_EXIT_INSTR_OFFSETS
	.align		4
        /*0188*/ 	.byte	0x04, 0x1c
        /*018a*/ 	.short	(.L_186 - .L_185)


	//   ....[0]....
.L_185:
        /*018c*/ 	.word	0x00000090


	//   ....[1]....
        /*0190*/ 	.word	0x000006b0


	//   ....[2]....
        /*0194*/ 	.word	0x00000720


	//   ....[3]....
        /*0198*/ 	.word	0x00000ae0


	//----- nvinfo : EIATTR_CRS_STACK_SIZE
	.align		4
.L_186:
        /*019c*/ 	.byte	0x04, 0x1e
        /*019e*/ 	.short	(.L_188 - .L_187)
.L_187:
        /*01a0*/ 	.word	0x00000000


	//----- nvinfo : EIATTR_CBANK_PARAM_SIZE
	.align		4
.L_188:
        /*01a4*/ 	.byte	0x03, 0x19
        /*01a6*/ 	.short	0x009c


	//----- nvinfo : EIATTR_PARAM_CBANK
	.align		4
        /*01a8*/ 	.byte	0x04, 0x0a
        /*01aa*/ 	.short	(.L_190 - .L_189)
	.align		4
.L_189:
        /*01ac*/ 	.word	index@(.nv.constant0._Z13A_star_expandPiS_PjS_S_PViS_S_S_S_S_iiiiS_S_iS_S_S0_i)
        /*01b0*/ 	.short	0x0380
        /*01b2*/ 	.short	0x009c


	//----- nvinfo : EIATTR_SW_WAR
	.align		4
.L_190:
        /*01b4*/ 	.byte	0x04, 0x36
        /*01b6*/ 	.short	(.L_192 - .L_191)
.L_191:
        /*01b8*/ 	.word	0x00000008
.L_192:


//--------------------- .nv.info._Z10extractMinPiS_S_S_S_ii --------------------------
	.section	.nv.info._Z10extractMinPiS_S_S_S_ii,"",@"SHT_CUDA_INFO"
	.sectionflags	@""
	.align	4


	//----- nvinfo : EIATTR_CUDA_API_VERSION
	.align		4
        /*0000*/ 	.byte	0x04, 0x37
        /*0002*/ 	.short	(.L_194 - .L_193)
.L_193:
        /*0004*/ 	.word	0x00000082


	//----- nvinfo : EIATTR_KPARAM_INFO
	.align		4
.L_194:
        /*0008*/ 	.byte	0x04, 0x17
        /*000a*/ 	.short	(.L_196 - .L_195)
.L_195:
        /*000c*/ 	.word	0x00000000
        /*0010*/ 	.short	0x0006
        /*0012*/ 	.short	0x002c
        /*0014*/ 	.byte	0x00, 0xf0, 0x11, 0x00


	//----- nvinfo : EIATTR_KPARAM_INFO
	.align		4
.L_196:
        /*0018*/ 	.byte	0x04, 0x17
        /*001a*/ 	.short	(.L_198 - .L_197)
.L_197:
        /*001c*/ 	.word	0x00000000
        /*0020*/ 	.short	0x0005
        /*0022*/ 	.short	0x0028
        /*0024*/ 	.byte	0x00, 0xf0, 0x11, 0x00


	//----- nvinfo : EIATTR_KPARAM_INFO
	.align		4
.L_198:
        /*0028*/ 	.byte	0x04, 0x17
        /*002a*/ 	.short	(.L_200 - .L_199)
.L_199:
        /*002c*/ 	.word	0x00000000
        /*0030*/ 	.short	0x0004
        /*0032*/ 	.short	0x0020
        /*0034*/ 	.byte	0x00, 0xf5, 0x21, 0x00


	//----- nvinfo : EIATTR_KPARAM_INFO
	.align		4
.L_200:
        /*0038*/ 	.byte	0x04, 0x17
        /*003a*/ 	.short	(.L_202 - .L_201)
.L_201:
        /*003c*/ 	.word	0x00000000
        /*0040*/ 	.short	0x0003
        /*0042*/ 	.short	0x0018
        /*0044*/ 	.byte	0x00, 0xf5, 0x21, 0x00


	//----- nvinfo : EIATTR_KPARAM_INFO
	.align		4
.L_202:
        /*0048*/ 	.byte	0x04, 0x17
        /*004a*/ 	.short	(.L_204 - .L_203)
.L_203:
        /*004c*/ 	.word	0x00000000
        /*0050*/ 	.short	0x0002
        /*0052*/ 	.short	0x0010
        /*0054*/ 	.byte	0x00, 0xf5, 0x21, 0x00


	//----- nvinfo : EIATTR_KPARAM_INFO
	.align		4
.L_204:
        /*0058*/ 	.byte	0x04, 0x17
        /*005a*/ 	.short	(.L_206 - .L_205)
.L_205:
        /*005c*/ 	.word	0x00000000
        /*0060*/ 	.short	0x0001
        /*0062*/ 	.short	0x0008
        /*0064*/ 	.byte	0x00, 0xf5, 0x21, 0x00


	//----- nvinfo : EIATTR_KPARAM_INFO
	.align		4
.L_206:
        /*0068*/ 	.byte	0x04, 0x17
        /*006a*/ 	.short	(.L_208 - .L_207)
.L_207:
        /*006c*/ 	.word	0x00000000
        /*0070*/ 	.short	0x0000
        /*0072*/ 	.short	0x0000
        /*0074*/ 	.byte	0x00, 0xf5, 0x21, 0x00


	//----- nvinfo : EIATTR_SPARSE_MMA_MASK
	.align		4
.L_208:
        /*0078*/ 	.byte	0x03, 0x50
        /*007a*/ 	.short	0x0000


	//----- nvinfo : EIATTR_MAXREG_COUNT
	.align		4
        /*007c*/ 	.byte	0x03, 0x1b
        /*007e*/ 	.short	0x00ff


	//----- nvinfo : EIATTR_MERCURY_ISA_VERSION
	.align		4
        /*0080*/ 	.byte	0x03, 0x5f
        /*0082*/ 	.short	0x0101


	//----- nvinfo : EIATTR_INT_WARP_WIDE_INSTR_OFFSETS
	.align		4
        /*0084*/ 	.byte	0x04, 0x31
        /*0086*/ 	.short	(.L_210 - .L_209)


	//   ....[0]....
.L_209:
        /*0088*/ 	.word	0x000008a0


	//   ....[1]....
        /*008c*/ 	.word	0x00000980


	//----- nvinfo : EIATTR_VRC_CTA_INIT_COUNT
	.align		4
.L_210:
        /*0090*/ 	.byte	0x02, 0x4a
	.zero		1
	.zero		1


	//----- nvinfo : EIATTR_EXIT_INSTR_OFFSETS
	.align		4
        /*0094*/ 	.byte	0x04, 0x1c
        /*0096*/ 	.short	(.L_212 - .L_211)


	//   ....[0]....
.L_211:
        /*0098*/ 	.word	0x00000070


	//   ....[1]....
        /*009c*/ 	.word	0x000000d0


	//   ....[2]....
        /*00a0*/ 	.word	0x000009c0


	//----- nvinfo : EIATTR_CRS_STACK_SIZE
	.align		4
.L_212:
        /*00a4*/ 	.byte	0x04, 0x1e
        /*00a6*/ 	.short	(.L_214 - .L_213)
.L_213:
        /*00a8*/ 	.word	0x00000000


	//----- nvinfo : EIATTR_CBANK_PARAM_SIZE
	.align		4
.L_214:
        /*00ac*/ 	.byte	0x03, 0x19
        /*00ae*/ 	.short	0x0030


	//----- nvinfo : EIATTR_PARAM_CBANK
	.align		4
        /*00b0*/ 	.byte	0x04, 0x0a
        /*00b2*/ 	.short	(.L_216 - .L_215)
	.align		4
.L_215:
        /*00b4*/ 	.word	index@(.nv.constant0._Z10extractMinPiS_S_S_S_ii)
        /*00b8*/ 	.short	0x0380
        /*00ba*/ 	.short	0x0030


	//----- nvinfo : EIATTR_SW_WAR
	.align		4
.L_216:
        /*00bc*/ 	.byte	0x04, 0x36
        /*00be*/ 	.short	(.L_218 - .L_217)
.L_217:
        /*00c0*/ 	.word	0x00000008
.L_218:


//--------------------- .nv.callgraph             --------------------------
	.section	.nv.callgraph,"",@"SHT_CUDA_CALLGRAPH"
	.align	4
	.sectionentsize	8
	.align		4
        /*0000*/ 	.word	0x00000000
	.align		4
        /*0004*/ 	.word	0xffffffff
	.align		4
        /*0008*/ 	.word	0x00000000
	.align		4
        /*000c*/ 	.word	0xfffffffe
	.align		4
        /*0010*/ 	.word	0x00000000
	.align		4
        /*0014*/ 	.word	0xfffffffd
	.align		4
        /*0018*/ 	.word	0x00000000
	.align		4
        /*001c*/ 	.word	0xfffffffc


//--------------------- .nv.constant4             --------------------------
	.section	.nv.constant4,"a",@progbits
	.align	8
	.align		8
.nv.constant4:
        /*0000*/ 	.dword	PQ


//--------------------- .text._Z5getCxPiiS_       --------------------------
	.section	.text._Z5getCxPiiS_,"ax",@progbits
	.align	128
        .global         _Z5getCxPiiS_
        .type           _Z5getCxPiiS_,@function
        .size           _Z5getCxPiiS_,(.L_x_42 - _Z5getCxPiiS_)
        .other          _Z5getCxPiiS_,@"STO_CUDA_ENTRY STV_DEFAULT"
_Z5getCxPiiS_:
.text._Z5getCxPiiS_:
[----:B------:R-:W-:Y:S01]  /*0000*/  LDC R1, c[0x0][0x37c] ;  /* 0x0000df00ff017b82 */ /* 0x000fe20000000800 */
[----:B------:R-:W0:Y:S07]  /*0010*/  S2R R0, SR_TID.X ;  /* 0x0000000000007919 */ /* 0x000e2e0000002100 */
[----:B------:R-:W1:Y:S01]  /*0020*/  S2UR UR4, SR_CTAID.X ;  /* 0x00000000000479c3 */ /* 0x000e620000002500 */
[----:B------:R-:W1:Y:S02]  /*0030*/  LDCU UR5, c[0x0][0x360] ;  /* 0x00006c00ff0577ac */ /* 0x000e640008000800 */
[----:B-1----:R-:W-:Y:S01]  /*0040*/  UIMAD UR4, UR4, UR5, URZ ;  /* 0x00000005040472a4 */ /* 0x002fe2000f8e02ff */
[----:B0-----:R-:W-:-:S05]  /*0050*/  IADD3 R0, PT, PT, -R0, RZ, RZ ;  /* 0x000000ff00007210 */ /* 0x001fca0007ffe1ff */
[----:B------:R-:W-:-:S13]  /*0060*/  ISETP.NE.AND P0, PT, R0, UR4, PT ;  /* 0x0000000400007c0c */ /* 0x000fda000bf05270 */
[----:B------:R-:W-:Y:S05]  /*0070*/  @P0 EXIT ;  /* 0x000000000000094d */ /* 0x000fea0003800000 */
[----:B------:R-:W0:Y:S01]  /*0080*/  LDC R5, c[0x0][0x388] ;  /* 0x0000e200ff057b82 */ /* 0x000e220000000800 */
[----:B------:R-:W1:Y:S07]  /*0090*/  LDCU.64 UR4, c[0x0][0x358] ;  /* 0x00006b00ff0477ac */ /* 0x000e6e0008000a00 */
[----:B------:R-:W0:Y:S02]  /*00a0*/  LDC.64 R2, c[0x0][0x380] ;  /* 0x0000e000ff027b82 */ /* 0x000e240000000a00 */
[----:B0-----:R-:W-:-:S06]  /*00b0*/  IMAD.WIDE R2, R5, 0x4, R2 ;  /* 0x0000000405027825 */ /* 0x001fcc00078e0202 */
[----:B-1----:R-:W2:Y:S01]  /*00c0*/  LDG.E R3, desc[UR4][R2.64] ;  /* 0x0000000402037981 */ /* 0x002ea2000c1e1900 */
[----:B------:R-:W2:Y:S03]  /*00d0*/  LDC.64 R4, c[0x0][0x390] ;  /* 0x0000e400ff047b82 */ /* 0x000ea60000000a00 */
[----:B--2---:R-:W-:Y:S01]  /*00e0*/  STG.E desc[UR4][R4.64], R3 ;  /* 0x0000000304007986 */ /* 0x004fe2000c101904 */
[----:B------:R-:W-:Y:S05]  /*00f0*/  EXIT ;  /* 0x000000000000794d */ /* 0x000fea0003800000 */
.L_x_0:
[----:B------:R-:W-:-:S00]  /*0100*/  BRA `(.L_x_0) ;  /* 0xfffffffc00fc7947 */ /* 0x000fc0000383ffff */
[----:B------:R-:W-:-:S00]  /*0110*/  NOP ;  /* 0x0000000000007918 */ /* 0x000fc00000000000 */
        /* <DEDUP_REMOVED lines=14> */
.L_x_42:


//--------------------- .text._Z8checkMINPiS_S_iii --------------------------
	.section	.text._Z8checkMINPiS_S_iii,"ax",@progbits
	.align	128
        .global         _Z8checkMINPiS_S_iii
        .type           _Z8checkMINPiS_S_iii,@function
        .size           _Z8checkMINPiS_S_iii,(.L_x_43 - _Z8checkMINPiS_S_iii)
        .other          _Z8checkMINPiS_S_iii,@"STO_CUDA_ENTRY STV_DEFAULT"
_Z8checkMINPiS_S_iii:
.text._Z8checkMINPiS_S_iii:
[----:B------:R-:W-:Y:S01]  /*0000*/  LDC R1, c[0x0][0x37c] ;  /* 0x0000df00ff017b82 */ /* 0x000fe20000000800 */
[----:B------:R-:W0:Y:S07]  /*0010*/  S2R R2, SR_TID.X ;  /* 0x0000000000027919 */ /* 0x000e2e0000002100 */
[----:B------:R-:W0:Y:S08]  /*0020*/  S2UR UR4, SR_CTAID.X ;  /* 0x00000000000479c3 */ /* 0x000e300000002500 */
[----:B------:R-:W0:Y:S08]  /*0030*/  LDC R5, c[0x0][0x360] ;  /* 0x0000d800ff057b82 */ /* 0x000e300000000800 */
[----:B------:R-:W1:Y:S01]  /*0040*/  LDC R0, c[0x0][0x3a0] ;  /* 0x0000e800ff007b82 */ /* 0x000e620000000800 */
[----:B0-----:R-:W-:-:S05]  /*0050*/  IMAD R5, R5, UR4, R2 ;  /* 0x0000000405057c24 */ /* 0x001fca000f8e0202 */
[----:B-1----:R-:W-:-:S13]  /*0060*/  ISETP.GE.AND P0, PT, R5, R0, PT ;  /* 0x000000000500720c */ /* 0x002fda0003f06270 */
[----:B------:R-:W-:Y:S05]  /*0070*/  @P0 EXIT ;  /* 0x000000000000094d */ /* 0x000fea0003800000 */
[----:B------:R-:W0:Y:S01]  /*0080*/  LDC.64 R2, c[0x0][0x380] ;  /* 0x0000e000ff027b82 */ /* 0x000e220000000a00 */
[----:B------:R-:W1:Y:S01]  /*0090*/  LDCU.64 UR4, c[0x0][0x358] ;  /* 0x00006b00ff0477ac */ /* 0x000e620008000a00 */
[----:B0-----:R-:W-:-:S06]  /*00a0*/  IMAD.WIDE R2, R5, 0x4, R2 ;  /* 0x0000000405027825 */ /* 0x001fcc00078e0202 */
[----:B-1----:R-:W2:Y:S02]  /*00b0*/  LDG.E R2, desc[UR4][R2.64] ;  /* 0x0000000402027981 */ /* 0x002ea4000c1e1900 */
[----:B--2---:R-:W-:-:S13]  /*00c0*/  ISETP.GE.AND P0, PT, R2, 0x1, PT ;  /* 0x000000010200780c */ /* 0x004fda0003f06270 */
[----:B------:R-:W-:Y:S05]  /*00d0*/  @!P0 EXIT ;  /* 0x000000000000894d */ /* 0x000fea0003800000 */
[----:B------:R-:W-:Y:S01]  /*00e0*/  IABS R9, R0 ;  /* 0x0000000000097213 */ /* 0x000fe20000000000 */
[----:B------:R-:W0:Y:S03]  /*00f0*/  LDC R7, c[0x0][0x39c] ;  /* 0x0000e700ff077b82 */ /* 0x000e260000000800 */
[----:B------:R-:W1:Y:S08]  /*0100*/  I2F.RP R4, R9 ;  /* 0x0000000900047306 */ /* 0x000e700000209400 */
[----:B-1----:R-:W1:Y:S01]  /*0110*/  MUFU.RCP R4, R4 ;  /* 0x0000000400047308 */ /* 0x002e620000001000 */
[----:B0-----:R-:W-:Y:S01]  /*0120*/  IADD3 R7, PT, PT, R0, -0x1, R7 ;  /* 0xffffffff00077810 */ /* 0x001fe20007ffe007 */
[----:B-1----:R-:W-:-:S06]  /*0130*/  VIADD R2, R4, 0xffffffe ;  /* 0x0ffffffe04027836 */ /* 0x002fcc0000000000 */
[----:B------:R0:W1:Y:S02]  /*0140*/  F2I.FTZ.U32.TRUNC.NTZ R3, R2 ;  /* 0x0000000200037305 */ /* 0x000064000021f000 */
[----:B0-----:R-:W-:Y:S02]  /*0150*/  HFMA2 R2, -RZ, RZ, 0, 0 ;  /* 0x00000000ff027431 */ /* 0x001fe400000001ff */
[----:B-1----:R-:W-:-:S04]  /*0160*/  IMAD.MOV R6, RZ, RZ, -R3 ;  /* 0x000000ffff067224 */ /* 0x002fc800078e0a03 */
[----:B------:R-:W-:Y:S01]  /*0170*/  IMAD R11, R6, R9, RZ ;  /* 0x00000009060b7224 */ /* 0x000fe200078e02ff */
[----:B------:R-:W-:Y:S02]  /*0180*/  IABS R6, R7 ;  /* 0x0000000700067213 */ /* 0x000fe40000000000 */
[----:B------:R-:W-:Y:S01]  /*0190*/  LOP3.LUT R7, R7, R0, RZ, 0x3c, !PT ;  /* 0x0000000007077212 */ /* 0x000fe200078e3cff */
[----:B------:R-:W-:-:S03]  /*01a0*/  IMAD.HI.U32 R3, R3, R11, R2 ;  /* 0x0000000b03037227 */ /* 0x000fc600078e0002 */
[----:B------:R-:W-:Y:S02]  /*01b0*/  ISETP.GE.AND P1, PT, R7, RZ, PT ;  /* 0x000000ff0700720c */ /* 0x000fe40003f26270 */
[----:B------:R-:W0:Y:S01]  /*01c0*/  LDC R7, c[0x0][0x398] ;  /* 0x0000e600ff077b82 */ /* 0x000e220000000800 */
[----:B------:R-:W-:-:S04]  /*01d0*/  IMAD.HI.U32 R4, R3, R6, RZ ;  /* 0x0000000603047227 */ /* 0x000fc800078e00ff */
[----:B------:R-:W-:-:S04]  /*01e0*/  IMAD.MOV R3, RZ, RZ, -R4 ;  /* 0x000000ffff037224 */ /* 0x000fc800078e0a04 */
[----:B------:R-:W-:-:S05]  /*01f0*/  IMAD R2, R9, R3, R6 ;  /* 0x0000000309027224 */ /* 0x000fca00078e0206 */
[----:B------:R-:W-:-:S13]  /*0200*/  ISETP.GT.U32.AND P2, PT, R9, R2, PT ;  /* 0x000000020900720c */ /* 0x000fda0003f44070 */
[-C--:B------:R-:W-:Y:S01]  /*0210*/  @!P2 IADD3 R2, PT, PT, R2, -R9.reuse, RZ ;  /* 0x800000090202a210 */ /* 0x080fe20007ffe0ff */
[----:B------:R-:W-:Y:S01]  /*0220*/  @!P2 VIADD R4, R4, 0x1 ;  /* 0x000000010404a836 */ /* 0x000fe20000000000 */
[----:B------:R-:W-:Y:S02]  /*0230*/  ISETP.NE.AND P2, PT, R0, RZ, PT ;  /* 0x000000ff0000720c */ /* 0x000fe40003f45270 */
[----:B------:R-:W-:Y:S02]  /*0240*/  ISETP.GE.U32.AND P0, PT, R2, R9, PT ;  /* 0x000000090200720c */ /* 0x000fe40003f06070 */
[----:B------:R-:W1:Y:S11]  /*0250*/  LDC.64 R2, c[0x4][RZ] ;  /* 0x01000000ff027b82 */ /* 0x000e760000000a00 */
[----:B------:R-:W-:-:S05]  /*0260*/  @P0 IADD3 R4, PT, PT, R4, 0x1, RZ ;  /* 0x0000000104040810 */ /* 0x000fca0007ffe0ff */
[----:B------:R-:W-:Y:S01]  /*0270*/  @!P1 IMAD.MOV R4, RZ, RZ, -R4 ;  /* 0x000000ffff049224 */ /* 0x000fe200078e0a04 */
[----:B------:R-:W-:-:S05]  /*0280*/  @!P2 LOP3.LUT R4, RZ, R0, RZ, 0x33, !PT ;  /* 0x00000000ff04a212 */ /* 0x000fca00078e33ff */
[----:B------:R-:W-:-:S04]  /*0290*/  IMAD R5, R5, R4, RZ ;  /* 0x0000000405057224 */ /* 0x000fc800078e02ff */
[----:B-1----:R-:W-:Y:S02]  /*02a0*/  IMAD.WIDE R2, R5, 0x4, R2 ;  /* 0x0000000405027825 */ /* 0x002fe400078e0202 */
[----:B------:R-:W0:Y:S04]  /*02b0*/  LDC.64 R4, c[0x0][0x390] ;  /* 0x0000e400ff047b82 */ /* 0x000e280000000a00 */
[----:B------:R-:W2:Y:S01]  /*02c0*/  LDG.E.STRONG.SYS R3, desc[UR4][R2.64] ;  /* 0x0000000402037981 */ /* 0x000ea2000c1f5900 */
[----:B0-----:R-:W-:-:S06]  /*02d0*/  IMAD.WIDE R6, R7, 0x4, R4 ;  /* 0x0000000407067825 */ /* 0x001fcc00078e0204 */
[----:B------:R-:W3:Y:S01]  /*02e0*/  LDG.E R7, desc[UR4][R6.64] ;  /* 0x0000000406077981 */ /* 0x000ee2000c1e1900 */
[----:B--2---:R-:W-:-:S06]  /*02f0*/  IMAD.WIDE R4, R3, 0x4, R4 ;  /* 0x0000000403047825 */ /* 0x004fcc00078e0204 */
[----:B------:R-:W3:Y:S02]  /*0300*/  LDG.E R4, desc[UR4][R4.64] ;  /* 0x0000000404047981 */ /* 0x000ee4000c1e1900 */
[----:B---3--:R-:W-:-:S13]  /*0310*/  ISETP.GE.AND P0, PT, R4, R7, PT ;  /* 0x000000070400720c */ /* 0x008fda0003f06270 */
[----:B------:R-:W-:Y:S05]  /*0320*/  @P0 EXIT ;  /* 0x000000000000094d */ /* 0x000fea0003800000 */
[----:B------:R-:W0:Y:S02]  /*0330*/  LDC.64 R2, c[0x0][0x388] ;  /* 0x0000e200ff027b82 */ /* 0x000e240000000a00 */
[----:B0-----:R-:W-:Y:S01]  /*0340*/  ATOMG.E.EXCH.STRONG.GPU PT, RZ, desc[UR4][R2.64], RZ ;  /* 0x800000ff02ff79a8 */ /* 0x001fe2000c1ef104 */
[----:B------:R-:W-:Y:S05]  /*0350*/  EXIT ;  /* 0x000000000000794d */ /* 0x000fea0003800000 */
.L_x_1:
        /* <DEDUP_REMOVED lines=10> */
.L_x_43:


//--------------------- .text._Z8insertPQPiS_S_S_iiS_ --------------------------
	.section	.text._Z8insertPQPiS_S_S_iiS_,"ax",@progbits
	.align	128
        .global         _Z8insertPQPiS_S_S_iiS_
        .type           _Z8insertPQPiS_S_S_iiS_,@function
        .size           _Z8insertPQPiS_S_S_iiS_,(.L_x_44 - _Z8insertPQPiS_S_S_iiS_)
        .other          _Z8insertPQPiS_S_S_iiS_,@"STO_CUDA_ENTRY STV_DEFAULT"
_Z8insertPQPiS_S_S_iiS_:
.text._Z8insertPQPiS_S_S_iiS_:
        /* <DEDUP_REMOVED lines=9> */
[----:B------:R-:W0:Y:S01]  /*0090*/  LDCU.64 UR4, c[0x0][0x358] ;  /* 0x00006b00ff0477ac */ /* 0x000e220008000a00 */
[----:B------:R-:W-:-:S06]  /*00a0*/  IABS R11, R9 ;  /* 0x00000009000b7213 */ /* 0x000fcc0000000000 */
[----:B------:R-:W1:Y:S01]  /*00b0*/  LDC R6, c[0x0][0x3a4] ;  /* 0x0000e900ff067b82 */ /* 0x000e620000000800 */
[----:B0-----:R0:W2:Y:S01]  /*00c0*/  LDG.E R3, desc[UR4][R2.64] ;  /* 0x0000000402037981 */ /* 0x0010a2000c1e1900 */
[----:B------:R-:W3:Y:S01]  /*00d0*/  I2F.RP R7, R11 ;  /* 0x0000000b00077306 */ /* 0x000ee20000209400 */
[----:B-1----:R-:W-:-:S04]  /*00e0*/  IADD3 R6, PT, PT, R9, -0x1, R6 ;  /* 0xffffffff09067810 */ /* 0x002fc80007ffe006 */
[----:B0-----:R-:W-:Y:S02]  /*00f0*/  IABS R2, R6 ;  /* 0x0000000600027213 */ /* 0x001fe40000000000 */
[----:B------:R-:W-:Y:S01]  /*0100*/  LOP3.LUT R6, R6, R9, RZ, 0x3c, !PT ;  /* 0x0000000906067212 */ /* 0x000fe200078e3cff */
[----:B---3--:R-:W0:Y:S02]  /*0110*/  MUFU.RCP R7, R7 ;  /* 0x0000000700077308 */ /* 0x008e240000001000 */
[----:B0-----:R-:W-:-:S06]  /*0120*/  VIADD R4, R7, 0xffffffe ;  /* 0x0ffffffe07047836 */ /* 0x001fcc0000000000 */
[----:B------:R0:W1:Y:S02]  /*0130*/  F2I.FTZ.U32.TRUNC.NTZ R5, R4 ;  /* 0x0000000400057305 */ /* 0x000064000021f000 */
[----:B0-----:R-:W-:Y:S01]  /*0140*/  IMAD.MOV.U32 R4, RZ, RZ, RZ ;  /* 0x000000ffff047224 */ /* 0x001fe200078e00ff */
[----:B-1----:R-:W-:-:S05]  /*0150*/  IADD3 R8, PT, PT, RZ, -R5, RZ ;  /* 0x80000005ff087210 */ /* 0x002fca0007ffe0ff */
[----:B------:R-:W-:-:S04]  /*0160*/  IMAD R13, R8, R11, RZ ;  /* 0x0000000b080d7224 */ /* 0x000fc800078e02ff */
[----:B------:R-:W-:-:S06]  /*0170*/  IMAD.HI.U32 R5, R5, R13, R4 ;  /* 0x0000000d05057227 */ /* 0x000fcc00078e0004 */
[----:B------:R-:W-:-:S05]  /*0180*/  IMAD.HI.U32 R5, R5, R2, RZ ;  /* 0x0000000205057227 */ /* 0x000fca00078e00ff */
[----:B------:R-:W-:-:S05]  /*0190*/  IADD3 R7, PT, PT, -R5, RZ, RZ ;  /* 0x000000ff05077210 */ /* 0x000fca0007ffe1ff */
[----:B------:R-:W-:-:S05]  /*01a0*/  IMAD R2, R11, R7, R2 ;  /* 0x000000070b027224 */ /* 0x000fca00078e0202 */
[----:B------:R-:W-:-:S13]  /*01b0*/  ISETP.GT.U32.AND P2, PT, R11, R2, PT ;  /* 0x000000020b00720c */ /* 0x000fda0003f44070 */
[----:B------:R-:W-:-:S05]  /*01c0*/  @!P2 IMAD.IADD R2, R2, 0x1, -R11 ;  /* 0x000000010202a824 */ /* 0x000fca00078e0a0b */
[----:B------:R-:W-:Y:S02]  /*01d0*/  ISETP.GE.U32.AND P1, PT, R2, R11, PT ;  /* 0x0000000b0200720c */ /* 0x000fe40003f26070 */
[----:B--2---:R-:W-:-:S13]  /*01e0*/  ISETP.GE.AND P0, PT, R0, R3, PT ;  /* 0x000000030000720c */ /* 0x004fda0003f06270 */
[----:B------:R-:W-:Y:S05]  /*01f0*/  @P0 EXIT ;  /* 0x000000000000094d */ /* 0x000fea0003800000 */
[----:B------:R-:W0:Y:S01]  /*0200*/  LDC.64 R2, c[0x0][0x380] ;  /* 0x0000e000ff027b82 */ /* 0x000e220000000a00 */
[----:B------:R-:W-:Y:S01]  /*0210*/  ISETP.GE.AND P0, PT, R6, RZ, PT ;  /* 0x000000ff0600720c */ /* 0x000fe20003f06270 */
[----:B------:R-:W-:Y:S01]  /*0220*/  IMAD.MOV.U32 R4, RZ, RZ, R0 ;  /* 0x000000ffff047224 */ /* 0x000fe200078e0000 */
[----:B------:R-:W-:Y:S02]  /*0230*/  @!P2 IADD3 R5, PT, PT, R5, 0x1, RZ ;  /* 0x000000010505a810 */ /* 0x000fe40007ffe0ff */
[----:B------:R-:W-:-:S03]  /*0240*/  ISETP.NE.AND P2, PT, R9, RZ, PT ;  /* 0x000000ff0900720c */ /* 0x000fc60003f45270 */
[----:B------:R-:W-:-:S06]  /*0250*/  @P1 VIADD R5, R5, 0x1 ;  /* 0x0000000105051836 */ /* 0x000fcc0000000000 */
[----:B------:R-:W-:-:S04]  /*0260*/  @!P0 IADD3 R5, PT, PT, -R5, RZ, RZ ;  /* 0x000000ff05058210 */ /* 0x000fc80007ffe1ff */
[----:B------:R-:W-:-:S05]  /*0270*/  @!P2 LOP3.LUT R5, RZ, R9, RZ, 0x33, !PT ;  /* 0x00000009ff05a212 */ /* 0x000fca00078e33ff */
[C---:B------:R-:W-:Y:S02]  /*0280*/  IMAD R5, R0.reuse, R5, RZ ;  /* 0x0000000500057224 */ /* 0x040fe400078e02ff */
[----:B0-----:R-:W-:-:S07]  /*0290*/  IMAD.WIDE R2, R0, 0x4, R2 ;  /* 0x0000000400027825 */ /* 0x001fce00078e0202 */
.L_x_5:
[----:B------:R-:W0:Y:S08]  /*02a0*/  LDC.64 R8, c[0x0][0x388] ;  /* 0x0000e200ff087b82 */ /* 0x000e300000000a00 */
[----:B------:R-:W1:Y:S01]  /*02b0*/  LDC.64 R6, c[0x0][0x3a8] ;  /* 0x0000ea00ff067b82 */ /* 0x000e620000000a00 */
[----:B0-----:R-:W-:-:S05]  /*02c0*/  IMAD.WIDE R8, R4, 0x4, R8 ;  /* 0x0000000404087825 */ /* 0x001fca00078e0208 */
[----:B---3--:R-:W1:Y:S02]  /*02d0*/  LDG.E R15, desc[UR4][R8.64] ;  /* 0x00000004080f7981 */ /* 0x008e64000c1e1900 */
[----:B-1----:R-:W-:-:S06]  /*02e0*/  IMAD.WIDE R10, R15, 0x4, R6 ;  /* 0x000000040f0a7825 */ /* 0x002fcc00078e0206 */
[----:B------:R-:W2:Y:S01]  /*02f0*/  LDG.E R10, desc[UR4][R10.64] ;  /* 0x000000040a0a7981 */ /* 0x000ea2000c1e1900 */
[----:B------:R-:W-:Y:S01]  /*0300*/  BSSY B0, `(.L_x_2) ;  /* 0x000002a000007945 */ /* 0x000fe20003800000 */
[----:B--2---:R-:W-:-:S13]  /*0310*/  ISETP.NE.AND P0, PT, R10, -0x1, PT ;  /* 0xffffffff0a00780c */ /* 0x004fda0003f05270 */
[----:B------:R-:W-:Y:S05]  /*0320*/  @P0 BRA `(.L_x_3) ;  /* 0x00000000009c0947 */ /* 0x000fea0003800000 */
[----:B------:R-:W2:Y:S01]  /*0330*/  LDG.E R12, desc[UR4][R2.64] ;  /* 0x00000004020c7981 */ /* 0x000ea2000c1e1900 */
[----:B------:R-:W0:Y:S01]  /*0340*/  LDC.64 R10, c[0x4][RZ] ;  /* 0x01000000ff0a7b82 */ /* 0x000e220000000a00 */
[----:B--2---:R-:W-:-:S05]  /*0350*/  IADD3 R13, PT, PT, R5, R12, RZ ;  /* 0x0000000c050d7210 */ /* 0x004fca0007ffe0ff */
[----:B0-----:R-:W-:-:S05]  /*0360*/  IMAD.WIDE R10, R13, 0x4, R10 ;  /* 0x000000040d0a7825 */ /* 0x001fca00078e020a */
[----:B------:R0:W-:Y:S04]  /*0370*/  STG.E.STRONG.SYS desc[UR4][R10.64], R15 ;  /* 0x0000000f0a007986 */ /* 0x0001e8000c115904 */
[----:B------:R-:W2:Y:S02]  /*0380*/  LDG.E R12, desc[UR4][R2.64] ;  /* 0x00000004020c7981 */ /* 0x000ea4000c1e1900 */
[----:B--2---:R-:W-:-:S05]  /*0390*/  VIADD R13, R12, 0x1 ;  /* 0x000000010c0d7836 */ /* 0x004fca0000000000 */
[----:B------:R0:W-:Y:S04]  /*03a0*/  STG.E desc[UR4][R2.64], R13 ;  /* 0x0000000d02007986 */ /* 0x0001e8000c101904 */
[----:B------:R-:W2:Y:S02]  /*03b0*/  LDG.E R9, desc[UR4][R8.64] ;  /* 0x0000000408097981 */ /* 0x000ea4000c1e1900 */
[----:B--2---:R-:W-:-:S05]  /*03c0*/  IMAD.WIDE R6, R9, 0x4, R6 ;  /* 0x0000000409067825 */ /* 0x004fca00078e0206 */
[----:B------:R0:W-:Y:S04]  /*03d0*/  STG.E desc[UR4][R6.64], R0 ;  /* 0x0000000006007986 */ /* 0x0001e8000c101904 */
[----:B------:R-:W2:Y:S02]  /*03e0*/  LDG.E R12, desc[UR4][R2.64] ;  /* 0x00000004020c7981 */ /* 0x000ea4000c1e1900 */
[----:B--2---:R-:W-:-:S13]  /*03f0*/  ISETP.GE.AND P0, PT, R12, 0x2, PT ;  /* 0x000000020c00780c */ /* 0x004fda0003f06270 */
[----:B0-----:R-:W-:Y:S05]  /*0400*/  @!P0 BRA `(.L_x_3) ;  /* 0x0000000000648947 */ /* 0x001fea0003800000 */
[----:B------:R-:W0:Y:S01]  /*0410*/  LDC.64 R6, c[0x4][RZ] ;  /* 0x01000000ff067b82 */ /* 0x000e220000000a00 */
[----:B------:R-:W-:-:S07]  /*0420*/  IADD3 R14, PT, PT, R12, -0x1, RZ ;  /* 0xffffffff0c0e7810 */ /* 0x000fce0007ffe0ff */
[----:B------:R-:W1:Y:S02]  /*0430*/  LDC.64 R8, c[0x0][0x398] ;  /* 0x0000e600ff087b82 */ /* 0x000e640000000a00 */
.L_x_4:
[----:B------:R-:W-:Y:S02]  /*0440*/  VIADD R19, R14, 0xffffffff ;  /* 0xffffffff0e137836 */ /* 0x000fe40000000000 */
[----:B---3--:R-:W-:-:S03]  /*0450*/  IMAD.IADD R13, R5, 0x1, R14 ;  /* 0x00000001050d7824 */ /* 0x008fc600078e020e */
[----:B------:R-:W-:Y:S01]  /*0460*/  SHF.R.U32.HI R18, RZ, 0x1, R19 ;  /* 0x00000001ff127819 */ /* 0x000fe20000011613 */
[----:B0-----:R-:W-:-:S03]  /*0470*/  IMAD.WIDE R12, R13, 0x4, R6 ;  /* 0x000000040d0c7825 */ /* 0x001fc600078e0206 */
[----:B------:R-:W-:-:S05]  /*0480*/  IADD3 R11, PT, PT, R5, R18, RZ ;  /* 0x00000012050b7210 */ /* 0x000fca0007ffe0ff */
[----:B------:R-:W-:-:S05]  /*0490*/  IMAD.WIDE R10, R11, 0x4, R6 ;  /* 0x000000040b0a7825 */ /* 0x000fca00078e0206 */
[----:B------:R-:W1:Y:S04]  /*04a0*/  LDG.E.STRONG.SYS R15, desc[UR4][R10.64] ;  /* 0x000000040a0f7981 */ /* 0x000e68000c1f5900 */
[----:B------:R-:W2:Y:S01]  /*04b0*/  LDG.E.STRONG.SYS R17, desc[UR4][R12.64] ;  /* 0x000000040c117981 */ /* 0x000ea2000c1f5900 */
[----:B-1----:R-:W-:-:S04]  /*04c0*/  IMAD.WIDE R14, R15, 0x4, R8 ;  /* 0x000000040f0e7825 */ /* 0x002fc800078e0208 */
[----:B--2---:R-:W-:Y:S02]  /*04d0*/  IMAD.WIDE R16, R17, 0x4, R8 ;  /* 0x0000000411107825 */ /* 0x004fe400078e0208 */
[----:B------:R-:W2:Y:S04]  /*04e0*/  LDG.E R14, desc[UR4][R14.64] ;  /* 0x000000040e0e7981 */ /* 0x000ea8000c1e1900 */
[----:B------:R-:W2:Y:S01]  /*04f0*/  LDG.E R17, desc[UR4][R16.64] ;  /* 0x0000000410117981 */ /* 0x000ea2000c1e1900 */
[----:B------:R-:W-:Y:S05]  /*0500*/  YIELD ;  /* 0x0000000000007946 */ /* 0x000fea0003800000 */
[----:B--2---:R-:W-:-:S13]  /*0510*/  ISETP.GT.AND P0, PT, R14, R17, PT ;  /* 0x000000110e00720c */ /* 0x004fda0003f04270 */
[----:B------:R-:W-:Y:S05]  /*0520*/  @!P0 BRA `(.L_x_3) ;  /* 0x00000000001c8947 */ /* 0x000fea0003800000 */
[----:B------:R-:W2:Y:S04]  /*0530*/  LDG.E.STRONG.SYS R15, desc[UR4][R12.64] ;  /* 0x000000040c0f7981 */ /* 0x000ea8000c1f5900 */
[----:B------:R-:W3:Y:S01]  /*0540*/  LDG.E.STRONG.SYS R17, desc[UR4][R10.64] ;  /* 0x000000040a117981 */ /* 0x000ee2000c1f5900 */
[----:B------:R-:W-:Y:S02]  /*0550*/  ISETP.GT.U32.AND P0, PT, R19, 0x1, PT ;  /* 0x000000011300780c */ /* 0x000fe40003f04070 */
[----:B------:R-:W-:Y:S01]  /*0560*/  MOV R14, R18 ;  /* 0x00000012000e7202 */ /* 0x000fe20000000f00 */
[----:B---3--:R3:W-:Y:S04]  /*0570*/  STG.E.STRONG.SYS desc[UR4][R12.64], R17 ;  /* 0x000000110c007986 */ /* 0x0087e8000c115904 */
[----:B--2---:R3:W-:Y:S06]  /*0580*/  STG.E.STRONG.SYS desc[UR4][R10.64], R15 ;  /* 0x0000000f0a007986 */ /* 0x0047ec000c115904 */
[----:B------:R-:W-:Y:S05]  /*0590*/  @P0 BRA `(.L_x_4) ;  /* 0xfffffffc00a80947 */ /* 0x000fea000383ffff */
.L_x_3:
[----:B------:R-:W-:Y:S05]  /*05a0*/  BSYNC B0 ;  /* 0x0000000000007941 */ /* 0x000fea0003800000 */
.L_x_2:
[----:B------:R-:W0:Y:S01]  /*05b0*/  LDC.64 R6, c[0x0][0x390] ;  /* 0x0000e400ff067b82 */ /* 0x000e220000000a00 */
[----:B------:R-:W1:Y:S01]  /*05c0*/  LDCU UR6, c[0x0][0x3a0] ;  /* 0x00007400ff0677ac */ /* 0x000e620008000800 */
[----:B0-----:R-:W2:Y:S01]  /*05d0*/  LDG.E R7, desc[UR4][R6.64] ;  /* 0x0000000406077981 */ /* 0x001ea2000c1e1900 */
[----:B-1----:R-:W-:-:S05]  /*05e0*/  VIADD R4, R4, UR6 ;  /* 0x0000000604047c36 */ /* 0x002fca0008000000 */
[----:B--2---:R-:W-:-:S13]  /*05f0*/  ISETP.GE.AND P0, PT, R4, R7, PT ;  /* 0x000000070400720c */ /* 0x004fda0003f06270 */
[----:B------:R-:W-:Y:S05]  /*0600*/  @!P0 BRA `(.L_x_5) ;  /* 0xfffffffc00248947 */ /* 0x000fea000383ffff */
[----:B------:R-:W-:Y:S05]  /*0610*/  EXIT ;  /* 0x000000000000794d */ /* 0x000fea0003800000 */
.L_x_6:
        /* <DEDUP_REMOVED lines=14> */
.L_x_44:


//--------------------- .text._Z5setNVPiS_S_i     --------------------------
	.section	.text._Z5setNVPiS_S_i,"ax",@progbits
	.align	128
        .global         _Z5setNVPiS_S_i
        .type           _Z5setNVPiS_S_i,@function
        .size           _Z5setNVPiS_S_i,(.L_x_45 - _Z5setNVPiS_S_i)
        .other          _Z5setNVPiS_S_i,@"STO_CUDA_ENTRY STV_DEFAULT"
_Z5setNVPiS_S_i:
.text._Z5setNVPiS_S_i:
[----:B------:R-:W-:Y:S01]  /*0000*/  LDC R1, c[0x0][0x37c] ;  /* 0x0000df00ff017b82 */ /* 0x000fe20000000800 */
[----:B------:R-:W0:Y:S07]  /*0010*/  S2R R0, SR_TID.X ;  /* 0x0000000000007919 */ /* 0x000e2e0000002100 */
[----:B------:R-:W0:Y:S01]  /*0020*/  S2UR UR4, SR_CTAID.X ;  /* 0x00000000000479c3 */ /* 0x000e220000002500 */
[----:B------:R-:W1:Y:S07]  /*0030*/  LDCU UR5, c[0x0][0x398] ;  /* 0x00007300ff0577ac */ /* 0x000e6e0008000800 */
[----:B------:R-:W0:Y:S02]  /*0040*/  LDC R7, c[0x0][0x360] ;  /* 0x0000d800ff077b82 */ /* 0x000e240000000800 */
[----:B0-----:R-:W-:-:S05]  /*0050*/  IMAD R7, R7, UR4, R0 ;  /* 0x0000000407077c24 */ /* 0x001fca000f8e0200 */
[----:B-1----:R-:W-:-:S13]  /*0060*/  ISETP.GE.AND P0, PT, R7, UR5, PT ;  /* 0x0000000507007c0c */ /* 0x002fda000bf06270 */
[----:B------:R-:W-:Y:S05]  /*0070*/  @P0 EXIT ;  /* 0x000000000000094d */ /* 0x000fea0003800000 */
[----:B------:R-:W0:Y:S01]  /*0080*/  LDC.64 R2, c[0x0][0x380] ;  /* 0x0000e000ff027b82 */ /* 0x000e220000000a00 */
[----:B------:R-:W1:Y:S01]  /*0090*/  LDCU.64 UR4, c[0x0][0x358] ;  /* 0x00006b00ff0477ac */ /* 0x000e620008000a00 */
[----:B0-----:R-:W-:-:S06]  /*00a0*/  IMAD.WIDE R2, R7, 0x4, R2 ;  /* 0x0000000407027825 */ /* 0x001fcc00078e0202 */
[----:B-1----:R-:W2:Y:S02]  /*00b0*/  LDG.E R2, desc[UR4][R2.64] ;  /* 0x0000000402027981 */ /* 0x002ea4000c1e1900 */
[----:B--2---:R-:W-:-:S13]  /*00c0*/  ISETP.NE.AND P0, PT, R2, 0x1, PT ;  /* 0x000000010200780c */ /* 0x004fda0003f05270 */
[----:B------:R-:W-:Y:S05]  /*00d0*/  @P0 EXIT ;  /* 0x000000000000094d */ /* 0x000fea0003800000 */
[----:B------:R-:W0:Y:S01]  /*00e0*/  S2R R5, SR_LANEID ;  /* 0x0000000000057919 */ /* 0x000e220000000000 */
[----:B------:R-:W-:Y:S01]  /*00f0*/  VOTEU.ANY UR6, UPT, PT ;  /* 0x0000000000067886 */ /* 0x000fe200038e0100 */
[----:B------:R-:W1:Y:S01]  /*0100*/  LDC.64 R2, c[0x0][0x390] ;  /* 0x0000e400ff027b82 */ /* 0x000e620000000a00 */
[----:B------:R-:W0:Y:S08]  /*0110*/  FLO.U32 R0, UR6 ;  /* 0x0000000600007d00 */ /* 0x000e3000080e0000 */
[----:B------:R-:W1:Y:S01]  /*0120*/  POPC R11, UR6 ;  /* 0x00000006000b7d09 */ /* 0x000e620008000000 */
[----:B0-----:R-:W-:Y:S01]  /*0130*/  ISETP.EQ.U32.AND P0, PT, R0, R5, PT ;  /* 0x000000050000720c */ /* 0x001fe20003f02070 */
[----:B------:R-:W0:Y:S01]  /*0140*/  S2R R6, SR_LTMASK ;  /* 0x0000000000067919 */ /* 0x000e220000003900 */
[----:B------:R-:W2:Y:S11]  /*0150*/  LDC.64 R4, c[0x0][0x388] ;  /* 0x0000e200ff047b82 */ /* 0x000eb60000000a00 */
[----:B-1----:R-:W3:Y:S01]  /*0160*/  @P0 ATOMG.E.ADD.STRONG.GPU PT, R3, desc[UR4][R2.64], R11 ;  /* 0x8000000b020309a8 */ /* 0x002ee200081ef104 */
[----:B0-----:R-:W-:-:S06]  /*0170*/  LOP3.LUT R6, R6, UR6, RZ, 0xc0, !PT ;  /* 0x0000000606067c12 */ /* 0x001fcc000f8ec0ff */
[----:B------:R-:W0:Y:S01]  /*0180*/  POPC R6, R6 ;  /* 0x0000000600067309 */ /* 0x000e220000000000 */
[----:B---3--:R-:W0:Y:S02]  /*0190*/  SHFL.IDX PT, R9, R3, R0, 0x1f ;  /* 0x00001f0003097589 */ /* 0x008e2400000e0000 */
[----:B0-----:R-:W-:-:S05]  /*01a0*/  IADD3 R9, PT, PT, R9, R6, RZ ;  /* 0x0000000609097210 */ /* 0x001fca0007ffe0ff */
[----:B--2---:R-:W-:-:S05]  /*01b0*/  IMAD.WIDE R4, R9, 0x4, R4 ;  /* 0x0000000409047825 */ /* 0x004fca00078e0204 */
[----:B------:R-:W-:Y:S01]  /*01c0*/  STG.E desc[UR4][R4.64], R7 ;  /* 0x0000000704007986 */ /* 0x000fe2000c101904 */
[----:B------:R-:W-:Y:S05]  /*01d0*/  EXIT ;  /* 0x000000000000794d */ /* 0x000fea0003800000 */
.L_x_7:
        /* <DEDUP_REMOVED lines=10> */
.L_x_45:


//--------------------- .text._Z10keepHeapPQPiS_ii --------------------------
	.section	.text._Z10keepHeapPQPiS_ii,"ax",@progbits
	.align	128
        .global         _Z10keepHeapPQPiS_ii
        .type           _Z10keepHeapPQPiS_ii,@function
        .size           _Z10keepHeapPQPiS_ii,(.L_x_46 - _Z10keepHeapPQPiS_ii)
        .other          _Z10keepHeapPQPiS_ii,@"STO_CUDA_ENTRY STV_DEFAULT"
_Z10keepHeapPQPiS_ii:
.text._Z10keepHeapPQPiS_ii:
        /* <DEDUP_REMOVED lines=10> */
[----:B0-----:R-:W-:-:S05]  /*00a0*/  IMAD.WIDE R2, R5, 0x4, R2 ;  /* 0x0000000405027825 */ /* 0x001fca00078e0202 */
        /* <DEDUP_REMOVED lines=8> */
[----:B-1----:R-:W-:-:S03]  /*0130*/  VIADD R2, R4, 0xffffffe ;  /* 0x0ffffffe04027836 */ /* 0x002fc60000000000 */
[----:B------:R-:W-:Y:S02]  /*0140*/  IABS R4, R0 ;  /* 0x0000000000047213 */ /* 0x000fe40000000000 */
[----:B------:R-:W-:Y:S01]  /*0150*/  LOP3.LUT R0, R0, R6, RZ, 0x3c, !PT ;  /* 0x0000000600007212 */ /* 0x000fe200078e3cff */
[----:B------:R0:W1:Y:S03]  /*0160*/  F2I.FTZ.U32.TRUNC.NTZ R3, R2 ;  /* 0x0000000200037305 */ /* 0x000066000021f000 */
[----:B------:R-:W-:Y:S01]  /*0170*/  ISETP.GE.AND P1, PT, R0, RZ, PT ;  /* 0x000000ff0000720c */ /* 0x000fe20003f26270 */
[----:B0-----:R-:W-:Y:S02]  /*0180*/  HFMA2 R2, -RZ, RZ, 0, 0 ;  /* 0x00000000ff027431 */ /* 0x001fe400000001ff */
[----:B-1----:R-:W-:-:S04]  /*0190*/  IMAD.MOV R8, RZ, RZ, -R3 ;  /* 0x000000ffff087224 */ /* 0x002fc800078e0a03 */
[----:B------:R-:W-:-:S04]  /*01a0*/  IMAD R9, R8, R11, RZ ;  /* 0x0000000b08097224 */ /* 0x000fc800078e02ff */
[----:B------:R-:W-:-:S06]  /*01b0*/  IMAD.HI.U32 R3, R3, R9, R2 ;  /* 0x0000000903037227 */ /* 0x000fcc00078e0002 */
[----:B------:R-:W-:-:S04]  /*01c0*/  IMAD.HI.U32 R3, R3, R4, RZ ;  /* 0x0000000403037227 */ /* 0x000fc800078e00ff */
[----:B------:R-:W-:-:S04]  /*01d0*/  IMAD.MOV R8, RZ, RZ, -R3 ;  /* 0x000000ffff087224 */ /* 0x000fc800078e0a03 */
[----:B------:R-:W-:-:S05]  /*01e0*/  IMAD R2, R11, R8, R4 ;  /* 0x000000080b027224 */ /* 0x000fca00078e0204 */
[----:B------:R-:W-:-:S13]  /*01f0*/  ISETP.GT.U32.AND P2, PT, R11, R2, PT ;  /* 0x000000020b00720c */ /* 0x000fda0003f44070 */
[-C--:B------:R-:W-:Y:S01]  /*0200*/  @!P2 IADD3 R2, PT, PT, R2, -R11.reuse, RZ ;  /* 0x8000000b0202a210 */ /* 0x080fe20007ffe0ff */
[----:B------:R-:W-:Y:S01]  /*0210*/  @!P2 VIADD R3, R3, 0x1 ;  /* 0x000000010303a836 */ /* 0x000fe20000000000 */
[----:B------:R-:W-:Y:S02]  /*0220*/  ISETP.NE.AND P2, PT, R6, RZ, PT ;  /* 0x000000ff0600720c */ /* 0x000fe40003f45270 */
[----:B------:R-:W-:-:S13]  /*0230*/  ISETP.GE.U32.AND P0, PT, R2, R11, PT ;  /* 0x0000000b0200720c */ /* 0x000fda0003f06070 */
[----:B------:R-:W-:-:S05]  /*0240*/  @P0 IADD3 R3, PT, PT, R3, 0x1, RZ ;  /* 0x0000000103030810 */ /* 0x000fca0007ffe0ff */
[----:B------:R-:W-:Y:S01]  /*0250*/  @!P1 IMAD.MOV R3, RZ, RZ, -R3 ;  /* 0x000000ffff039224 */ /* 0x000fe200078e0a03 */
[----:B------:R-:W-:-:S05]  /*0260*/  @!P2 LOP3.LUT R3, RZ, R6, RZ, 0x33, !PT ;  /* 0x00000006ff03a212 */ /* 0x000fca00078e33ff */
[----:B------:R-:W-:-:S04]  /*0270*/  IMAD R0, R5, R3, RZ ;  /* 0x0000000305007224 */ /* 0x000fc800078e02ff */
[----:B------:R-:W-:Y:S01]  /*0280*/  IMAD.MOV.U32 R3, RZ, RZ, R0 ;  /* 0x000000ffff037224 */ /* 0x000fe200078e0000 */
[----:B------:R-:W-:-:S07]  /*0290*/  IADD3 R2, PT, PT, R7, R0, RZ ;  /* 0x0000000007027210 */ /* 0x000fce0007ffe0ff */
.L_x_15:
[----:B------:R-:W-:Y:S01]  /*02a0*/  SHF.L.U32 R5, R3, 0x1, RZ ;  /* 0x0000000103057819 */ /* 0x000fe200000006ff */
[----:B------:R-:W-:Y:S04]  /*02b0*/  BSSY B0, `(.L_x_8) ;  /* 0x000005b000007945 */ /* 0x000fe80003800000 */
[----:B---3--:R-:W-:-:S05]  /*02c0*/  VIADD R9, R5, 0x2 ;  /* 0x0000000205097836 */ /* 0x008fca0000000000 */
[----:B------:R-:W-:-:S13]  /*02d0*/  ISETP.GE.AND P0, PT, R9, R2, PT ;  /* 0x000000020900720c */ /* 0x000fda0003f06270 */
[----:B------:R-:W-:Y:S05]  /*02e0*/  @P0 BRA `(.L_x_9) ;  /* 0x0000000000bc0947 */ /* 0x000fea0003800000 */
[----:B------:R-:W0:Y:S08]  /*02f0*/  LDC.64 R6, c[0x4][RZ] ;  /* 0x01000000ff067b82 */ /* 0x000e300000000a00 */
[----:B------:R-:W1:Y:S01]  /*0300*/  LDC.64 R10, c[0x0][0x388] ;  /* 0x0000e200ff0a7b82 */ /* 0x000e620000000a00 */
[----:B0-----:R-:W-:-:S04]  /*0310*/  IMAD.WIDE R6, R3, 0x4, R6 ;  /* 0x0000000403067825 */ /* 0x001fc800078e0206 */
[----:B------:R-:W-:Y:S02]  /*0320*/  IMAD.WIDE R12, R3, 0x4, R6 ;  /* 0x00000004030c7825 */ /* 0x000fe400078e0206 */
[----:B------:R-:W2:Y:S04]  /*0330*/  LDG.E.STRONG.SYS R7, desc[UR4][R6.64] ;  /* 0x0000000406077981 */ /* 0x000ea8000c1f5900 */
[----:B------:R-:W1:Y:S04]  /*0340*/  LDG.E.STRONG.SYS R15, desc[UR4][R12.64+0x4] ;  /* 0x000004040c0f7981 */ /* 0x000e68000c1f5900 */
[----:B------:R-:W3:Y:S01]  /*0350*/  LDG.E.STRONG.SYS R17, desc[UR4][R12.64+0x8] ;  /* 0x000008040c117981 */ /* 0x000ee2000c1f5900 */
[----:B-1----:R-:W-:-:S04]  /*0360*/  IMAD.WIDE R14, R15, 0x4, R10 ;  /* 0x000000040f0e7825 */ /* 0x002fc800078e020a */
[--C-:B---3--:R-:W-:Y:S02]  /*0370*/  IMAD.WIDE R16, R17, 0x4, R10.reuse ;  /* 0x0000000411107825 */ /* 0x108fe400078e020a */
[----:B------:R-:W3:Y:S02]  /*0380*/  LDG.E R14, desc[UR4][R14.64] ;  /* 0x000000040e0e7981 */ /* 0x000ee4000c1e1900 */
[----:B--2---:R-:W-:Y:S02]  /*0390*/  IMAD.WIDE R10, R7, 0x4, R10 ;  /* 0x00000004070a7825 */ /* 0x004fe400078e020a */
[----:B------:R-:W3:Y:S04]  /*03a0*/  LDG.E R17, desc[UR4][R16.64] ;  /* 0x0000000410117981 */ /* 0x000ee8000c1e1900 */
[----:B------:R-:W2:Y:S01]  /*03b0*/  LDG.E R10, desc[UR4][R10.64] ;  /* 0x000000040a0a7981 */ /* 0x000ea2000c1e1900 */
[----:B------:R-:W-:Y:S01]  /*03c0*/  BSSY B1, `(.L_x_10) ;  /* 0x0000020000017945 */ /* 0x000fe20003800000 */
[----:B---3--:R-:W-:-:S04]  /*03d0*/  VIMNMX R19, PT, PT, R14, R17, PT ;  /* 0x000000110e137248 */ /* 0x008fc80003fe0100 */
[----:B--2---:R-:W-:-:S13]  /*03e0*/  ISETP.GE.AND P0, PT, R19, R10, PT ;  /* 0x0000000a1300720c */ /* 0x004fda0003f06270 */
[----:B------:R-:W-:Y:S05]  /*03f0*/  @P0 BRA `(.L_x_11) ;  /* 0x0000000000700947 */ /* 0x000fea0003800000 */
[----:B------:R-:W-:-:S13]  /*0400*/  ISETP.GT.AND P0, PT, R14, R17, PT ;  /* 0x000000110e00720c */ /* 0x000fda0003f04270 */
[----:B------:R-:W-:-:S04]  /*0410*/  @!P0 IADD3 R9, PT, PT, R5, 0x1, RZ ;  /* 0x0000000105098810 */ /* 0x000fc80007ffe0ff */
[----:B------:R-:W-:-:S13]  /*0420*/  ISETP.GT.AND P0, PT, R9, R0, PT ;  /* 0x000000000900720c */ /* 0x000fda0003f04270 */
[----:B------:R-:W-:Y:S05]  /*0430*/  @!P0 BRA `(.L_x_11) ;  /* 0x0000000000608947 */ /* 0x000fea0003800000 */
[----:B------:R-:W0:Y:S01]  /*0440*/  LDC.64 R4, c[0x4][RZ] ;  /* 0x01000000ff047b82 */ /* 0x000e220000000a00 */
[----:B------:R-:W-:-:S07]  /*0450*/  IMAD.MOV.U32 R13, RZ, RZ, R9 ;  /* 0x000000ffff0d7224 */ /* 0x000fce00078e0009 */
[----:B------:R-:W1:Y:S02]  /*0460*/  LDC.64 R6, c[0x0][0x388] ;  /* 0x0000e200ff067b82 */ /* 0x000e640000000a00 */
.L_x_12:
[C---:B---3--:R-:W-:Y:S01]  /*0470*/  IADD3 R8, PT, PT, R13.reuse, -0x1, RZ ;  /* 0xffffffff0d087810 */ /* 0x048fe20007ffe0ff */
[----:B0-----:R-:W-:-:S03]  /*0480*/  IMAD.WIDE R10, R13, 0x4, R4 ;  /* 0x000000040d0a7825 */ /* 0x001fc600078e0204 */
[----:B------:R-:W-:-:S04]  /*0490*/  LEA.HI R8, R8, R8, RZ, 0x1 ;  /* 0x0000000808087211 */ /* 0x000fc800078f08ff */
[----:B------:R-:W-:-:S05]  /*04a0*/  SHF.R.S32.HI R19, RZ, 0x1, R8 ;  /* 0x00000001ff137819 */ /* 0x000fca0000011408 */
        /* <DEDUP_REMOVED lines=12> */
[----:B------:R-:W-:Y:S01]  /*0570*/  ISETP.GT.AND P0, PT, R19, R0, PT ;  /* 0x000000001300720c */ /* 0x000fe20003f04270 */
[----:B------:R-:W-:Y:S02]  /*0580*/  IMAD.MOV.U32 R13, RZ, RZ, R19 ;  /* 0x000000ffff0d7224 */ /* 0x000fe400078e0013 */
[----:B---3--:R3:W-:Y:S04]  /*0590*/  STG.E.STRONG.SYS desc[UR4][R10.64], R17 ;  /* 0x000000110a007986 */ /* 0x0087e8000c115904 */
[----:B--2---:R3:W-:Y:S06]  /*05a0*/  STG.E.STRONG.SYS desc[UR4][R8.64], R15 ;  /* 0x0000000f08007986 */ /* 0x0047ec000c115904 */
[----:B------:R-:W-:Y:S05]  /*05b0*/  @P0 BRA `(.L_x_12) ;  /* 0xfffffffc00ac0947 */ /* 0x000fea000383ffff */
.L_x_11:
[----:B------:R-:W-:Y:S05]  /*05c0*/  BSYNC B1 ;  /* 0x0000000000017941 */ /* 0x000fea0003800000 */
.L_x_10:
[----:B------:R-:W-:Y:S05]  /*05d0*/  BRA `(.L_x_13) ;  /* 0x0000000000a07947 */ /* 0x000fea0003800000 */
.L_x_9:
[----:B------:R-:W-:-:S04]  /*05e0*/  IADD3 R15, PT, PT, R5, 0x1, RZ ;  /* 0x00000001050f7810 */ /* 0x000fc80007ffe0ff */
[----:B------:R-:W-:-:S13]  /*05f0*/  ISETP.GE.AND P0, PT, R15, R2, PT ;  /* 0x000000020f00720c */ /* 0x000fda0003f06270 */
[----:B------:R-:W-:Y:S05]  /*0600*/  @P0 BRA `(.L_x_13) ;  /* 0x0000000000940947 */ /* 0x000fea0003800000 */
[----:B------:R-:W0:Y:S08]  /*0610*/  LDC.64 R6, c[0x4][RZ] ;  /* 0x01000000ff067b82 */ /* 0x000e300000000a00 */
[----:B------:R-:W1:Y:S01]  /*0620*/  LDC.64 R8, c[0x0][0x388] ;  /* 0x0000e200ff087b82 */ /* 0x000e620000000a00 */
[----:B0-----:R-:W-:-:S05]  /*0630*/  IMAD.WIDE R10, R3, 0x4, R6 ;  /* 0x00000004030a7825 */ /* 0x001fca00078e0206 */
[----:B------:R-:W1:Y:S01]  /*0640*/  LDG.E.STRONG.SYS R7, desc[UR4][R10.64] ;  /* 0x000000040a077981 */ /* 0x000e62000c1f5900 */
[----:B------:R-:W-:-:S06]  /*0650*/  IMAD.WIDE R12, R3, 0x4, R10 ;  /* 0x00000004030c7825 */ /* 0x000fcc00078e020a */
[----:B------:R-:W2:Y:S01]  /*0660*/  LDG.E.STRONG.SYS R13, desc[UR4][R12.64+0x4] ;  /* 0x000004040c0d7981 */ /* 0x000ea2000c1f5900 */
[----:B-1----:R-:W-:-:S06]  /*0670*/  IMAD.WIDE R6, R7, 0x4, R8 ;  /* 0x0000000407067825 */ /* 0x002fcc00078e0208 */
[----:B------:R-:W3:Y:S01]  /*0680*/  LDG.E R6, desc[UR4][R6.64] ;  /* 0x0000000406067981 */ /* 0x000ee2000c1e1900 */
[----:B--2---:R-:W-:-:S06]  /*0690*/  IMAD.WIDE R8, R13, 0x4, R8 ;  /* 0x000000040d087825 */ /* 0x004fcc00078e0208 */
[----:B------:R-:W3:Y:S01]  /*06a0*/  LDG.E R9, desc[UR4][R8.64] ;  /* 0x0000000408097981 */ /* 0x000ee2000c1e1900 */
[----:B------:R-:W-:-:S04]  /*06b0*/  ISETP.GE.AND P0, PT, R5, R0, PT ;  /* 0x000000000500720c */ /* 0x000fc80003f06270 */
[----:B---3--:R-:W-:-:S13]  /*06c0*/  ISETP.LE.OR P0, PT, R6, R9, !P0 ;  /* 0x000000090600720c */ /* 0x008fda0004703670 */
[----:B------:R-:W-:Y:S05]  /*06d0*/  @P0 BRA `(.L_x_13) ;  /* 0x0000000000600947 */ /* 0x000fea0003800000 */
[----:B------:R-:W0:Y:S01]  /*06e0*/  LDC.64 R4, c[0x4][RZ] ;  /* 0x01000000ff047b82 */ /* 0x000e220000000a00 */
[----:B------:R-:W-:-:S07]  /*06f0*/  IMAD.MOV.U32 R13, RZ, RZ, R15 ;  /* 0x000000ffff0d7224 */ /* 0x000fce00078e000f */
[----:B------:R-:W1:Y:S02]  /*0700*/  LDC.64 R6, c[0x0][0x388] ;  /* 0x0000e200ff067b82 */ /* 0x000e640000000a00 */
.L_x_14:
        /* <DEDUP_REMOVED lines=21> */
.L_x_13:
[----:B------:R-:W-:Y:S05]  /*0860*/  BSYNC B0 ;  /* 0x0000000000007941 */ /* 0x000fea0003800000 */
.L_x_8:
[----:B------:R-:W-:-:S04]  /*0870*/  IADD3 R3, PT, PT, R3, 0x1, RZ ;  /* 0x0000000103037810 */ /* 0x000fc80007ffe0ff */
[----:B------:R-:W-:-:S13]  /*0880*/  ISETP.GE.AND P0, PT, R3, R2, PT ;  /* 0x000000020300720c */ /* 0x000fda0003f06270 */
[----:B------:R-:W-:Y:S05]  /*0890*/  @!P0 BRA `(.L_x_15) ;  /* 0xfffffff800808947 */ /* 0x000fea000383ffff */
[----:B------:R-:W-:Y:S05]  /*08a0*/  EXIT ;  /* 0x000000000000794d */ /* 0x000fea0003800000 */
.L_x_16:
        /* <DEDUP_REMOVED lines=13> */
.L_x_46:


//--------------------- .text._Z13A_star_expandPiS_PjS_S_PViS_S_S_S_S_iiiiS_S_iS_S_S0_i --------------------------
	.section	.text._Z13A_star_expandPiS_PjS_S_PViS_S_S_S_S_iiiiS_S_iS_S_S0_i,"ax",@progbits
	.align	128
        .global         _Z13A_star_expandPiS_PjS_S_PViS_S_S_S_S_iiiiS_S_iS_S_S0_i
        .type           _Z13A_star_expandPiS_PjS_S_PViS_S_S_S_S_iiiiS_S_iS_S_S0_i,@function
        .size           _Z13A_star_expandPiS_PjS_S_PViS_S_S_S_S_iiiiS_S_iS_S_S0_i,(.L_x_47 - _Z13A_star_expandPiS_PjS_S_PViS_S_S_S_S_iiiiS_S_iS_S_S0_i)
        .other          _Z13A_star_expandPiS_PjS_S_PViS_S_S_S_S_iiiiS_S_iS_S_S0_i,@"STO_CUDA_ENTRY STV_DEFAULT"
_Z13A_star_expandPiS_PjS_S_PViS_S_S_S_S_iiiiS_S_iS_S_S0_i:
.text._Z13A_star_expandPiS_PjS_S_PViS_S_S_S_S_iiiiS_S_iS_S_S0_i:
[----:B------:R-:W-:Y:S08]  /*0000*/  LDC R1, c[0x0][0x37c] ;  /* 0x0000df00ff017b82 */ /* 0x000ff00000000800 */
[----:B------:R-:W0:Y:S01]  /*0010*/  LDC.64 R2, c[0x0][0x3b8] ;  /* 0x0000ee00ff027b82 */ /* 0x000e220000000a00 */
[----:B------:R-:W0:Y:S02]  /*0020*/  LDCU.64 UR6, c[0x0][0x358] ;  /* 0x00006b00ff0677ac */ /* 0x000e240008000a00 */
[----:B0-----:R-:W2:Y:S05]  /*0030*/  LDG.E R2, desc[UR6][R2.64] ;  /* 0x0000000602027981 */ /* 0x001eaa000c1e1900 */
[----:B------:R-:W0:Y:S01]  /*0040*/  S2UR UR4, SR_CTAID.X ;  /* 0x00000000000479c3 */ /* 0x000e220000002500 */
[----:B------:R-:W0:Y:S07]  /*0050*/  S2R R0, SR_TID.X ;  /* 0x0000000000007919 */ /* 0x000e2e0000002100 */
[----:B------:R-:W0:Y:S02]  /*0060*/  LDC R5, c[0x0][0x360] ;  /* 0x0000d800ff057b82 */ /* 0x000e240000000800 */
[----:B0-----:R-:W-:-:S05]  /*0070*/  IMAD R5, R5, UR4, R0 ;  /* 0x0000000405057c24 */ /* 0x001fca000f8e0200 */
[----:B--2---:R-:W-:-:S13]  /*0080*/  ISETP.GE.AND P0, PT, R5, R2, PT ;  /* 0x000000020500720c */ /* 0x004fda0003f06270 */
[----:B------:R-:W-:Y:S05]  /*0090*/  @P0 EXIT ;  /* 0x000000000000094d */ /* 0x000fea0003800000 */
[----:B------:R-:W0:Y:S01]  /*00a0*/  LDC.64 R2, c[0x0][0x3b0] ;  /* 0x0000ec00ff027b82 */ /* 0x000e220000000a00 */
[----:B------:R-:W1:Y:S01]  /*00b0*/  LDCU UR4, c[0x0][0x3e4] ;  /* 0x00007c80ff0477ac */ /* 0x000e620008000800 */
[----:B0-----:R-:W-:-:S05]  /*00c0*/  IMAD.WIDE R2, R5, 0x4, R2 ;  /* 0x0000000405027825 */ /* 0x001fca00078e0202 */
[----:B------:R-:W1:Y:S01]  /*00d0*/  LDG.E R0, desc[UR6][R2.64] ;  /* 0x0000000602007981 */ /* 0x000e62000c1e1900 */
[----:B------:R-:W0:Y:S01]  /*00e0*/  LDCU UR5, c[0x0][0x3dc] ;  /* 0x00007b80ff0577ac */ /* 0x000e220008000800 */
[----:B------:R-:W-:Y:S01]  /*00f0*/  BSSY.RECONVERGENT B0, `(.L_x_17) ;  /* 0x000000f000007945 */ /* 0x000fe20003800200 */
[----:B------:R-:W2:Y:S01]  /*0100*/  LDCU UR8, c[0x0][0x418] ;  /* 0x00008300ff0877ac */ /* 0x000ea20008000800 */
[----:B0-----:R-:W-:Y:S02]  /*0110*/  IMAD.U32 R7, RZ, RZ, UR5 ;  /* 0x00000005ff077e24 */ /* 0x001fe4000f8e00ff */
[----:B--2---:R-:W-:Y:S01]  /*0120*/  IMAD.U32 R6, RZ, RZ, UR8 ;  /* 0x00000008ff067e24 */ /* 0x004fe2000f8e00ff */
[----:B-1----:R-:W-:-:S13]  /*0130*/  ISETP.NE.AND P0, PT, R0, UR4, PT ;  /* 0x0000000400007c0c */ /* 0x002fda000bf05270 */
[----:B------:R-:W-:Y:S05]  /*0140*/  @P0 BRA `(.L_x_18) ;  /* 0x0000000000240947 */ /* 0x000fea0003800000 */
[----:B------:R-:W0:Y:S01]  /*0150*/  S2R R5, SR_LANEID ;  /* 0x0000000000057919 */ /* 0x000e220000000000 */
[----:B------:R-:W-:Y:S01]  /*0160*/  HFMA2 R4, -RZ, RZ, 0, 5.9604644775390625e-08 ;  /* 0x00000001ff047431 */ /* 0x000fe200000001ff */
[----:B------:R-:W1:Y:S01]  /*0170*/  LDC.64 R2, c[0x0][0x3c8] ;  /* 0x0000f200ff027b82 */ /* 0x000e620000000a00 */
[----:B------:R-:W-:Y:S02]  /*0180*/  VOTEU.ANY UR4, UPT, PT ;  /* 0x0000000000047886 */ /* 0x000fe400038e0100 */
[----:B------:R-:W-:-:S05]  /*0190*/  UFLO.U32 UR4, UR4 ;  /* 0x00000004000472bd */ /* 0x000fca00080e0000 */
[----:B------:R-:W2:Y:S01]  /*01a0*/  REDUX.OR UR5, R4 ;  /* 0x00000000040573c4 */ /* 0x000ea20000004000 */
[----:B0-----:R-:W-:Y:S01]  /*01b0*/  ISETP.EQ.U32.AND P0, PT, R5, UR4, PT ;  /* 0x0000000405007c0c */ /* 0x001fe2000bf02070 */
[----:B--2---:R-:W-:-:S12]  /*01c0*/  IMAD.U32 R5, RZ, RZ, UR5 ;  /* 0x00000005ff057e24 */ /* 0x004fd8000f8e00ff */
[----:B-1----:R0:W5:Y:S02]  /*01d0*/  @P0 ATOMG.E.OR.STRONG.GPU PT, RZ, desc[UR6][R2.64], R5 ;  /* 0x8000000502ff09a8 */ /* 0x002164000b1ef106 */
.L_x_18:
[----:B------:R-:W-:Y:S05]  /*01e0*/  BSYNC.RECONVERGENT B0 ;  /* 0x0000000000007941 */ /* 0x000fea0003800200 */
.L_x_17:
[----:B------:R-:W1:Y:S01]  /*01f0*/  LDCU UR4, c[0x0][0x3d8] ;  /* 0x00007b00ff0477ac */ /* 0x000e620008000800 */
[----:B------:R-:W2:Y:S08]  /*0200*/  LDC.64 R8, c[0x0][0x380] ;  /* 0x0000e000ff087b82 */ /* 0x000eb00000000a00 */
[----:B0-----:R-:W0:Y:S08]  /*0210*/  LDC.64 R4, c[0x0][0x3a8] ;  /* 0x0000ea00ff047b82 */ /* 0x001e300000000a00 */
[----:B------:R-:W3:Y:S01]  /*0220*/  LDC.64 R2, c[0x0][0x398] ;  /* 0x0000e600ff027b82 */ /* 0x000ee20000000a00 */
[----:B-1----:R-:W-:-:S06]  /*0230*/  UIADD3 UR4, UPT, UPT, UR4, -0x1, URZ ;  /* 0xffffffff04047890 */ /* 0x002fcc000fffe0ff */
[C---:B------:R-:W-:Y:S01]  /*0240*/  ISETP.NE.AND P0, PT, R0.reuse, UR4, PT ;  /* 0x0000000400007c0c */ /* 0x040fe2000bf05270 */
[----:B--2---:R-:W-:-:S05]  /*0250*/  IMAD.WIDE R8, R0, 0x4, R8 ;  /* 0x0000000400087825 */ /* 0x004fca00078e0208 */
[----:B------:R-:W2:Y:S07]  /*0260*/  LDG.E R24, desc[UR6][R8.64] ;  /* 0x0000000608187981 */ /* 0x000eae000c1e1900 */
[----:B------:R-:W2:Y:S01]  /*0270*/  @P0 LDG.E R7, desc[UR6][R8.64+0x4] ;  /* 0x0000040608070981 */ /* 0x000ea2000c1e1900 */
[----:B------:R-:W-:Y:S01]  /*0280*/  BSSY.RECONVERGENT B0, `(.L_x_19) ;  /* 0x0000040000007945 */ /* 0x000fe20003800200 */
[----:B0-----:R-:W-:-:S04]  /*0290*/  IMAD.WIDE R4, R0, 0x4, R4 ;  /* 0x0000000400047825 */ /* 0x001fc800078e0204 */
[----:B---3--:R-:W-:Y:S01]  /*02a0*/  IMAD.WIDE R2, R0, 0x4, R2 ;  /* 0x0000000400027825 */ /* 0x008fe200078e0202 */
[----:B--2---:R-:W-:-:S13]  /*02b0*/  ISETP.GE.AND P0, PT, R24, R7, PT ;  /* 0x000000071800720c */ /* 0x004fda0003f06270 */
[----:B------:R-:W-:Y:S05]  /*02c0*/  @P0 BRA `(.L_x_20) ;  /* 0x0000000000ec0947 */ /* 0x000fea0003800000 */
.L_x_26:
[----:B0--3--:R-:W0:Y:S02]  /*02d0*/  LDC.64 R8, c[0x0][0x388] ;  /* 0x0000e200ff087b82 */ /* 0x009e240000000a00 */
[----:B0-----:R-:W-:-:S05]  /*02e0*/  IMAD.WIDE R8, R24, 0x4, R8 ;  /* 0x0000000418087825 */ /* 0x001fca00078e0208 */
[----:B--2---:R-:W2:Y:S02]  /*02f0*/  LDG.E R25, desc[UR6][R8.64] ;  /* 0x0000000608197981 */ /* 0x004ea4000c1e1900 */
[----:B--2---:R-:W-:-:S13]  /*0300*/  ISETP.GE.AND P0, PT, R25, RZ, PT ;  /* 0x000000ff1900720c */ /* 0x004fda0003f06270 */
[----:B-1----:R-:W-:Y:S05]  /*0310*/  @!P0 BRA `(.L_x_21) ;  /* 0x0000000000cc8947 */ /* 0x002fea0003800000 */
[----:B------:R-:W0:Y:S08]  /*0320*/  LDC.64 R14, c[0x0][0x3c0] ;  /* 0x0000f000ff0e7b82 */ /* 0x000e300000000a00 */
[----:B------:R-:W1:Y:S08]  /*0330*/  LDC.64 R16, c[0x0][0x3a8] ;  /* 0x0000ea00ff107b82 */ /* 0x000e700000000a00 */
[----:B------:R-:W2:Y:S08]  /*0340*/  LDC.64 R18, c[0x0][0x3d0] ;  /* 0x0000f400ff127b82 */ /* 0x000eb00000000a00 */
[----:B------:R-:W3:Y:S01]  /*0350*/  LDC.64 R8, c[0x0][0x390] ;  /* 0x0000e400ff087b82 */ /* 0x000ee20000000a00 */
[----:B0-----:R-:W-:-:S07]  /*0360*/  IMAD.WIDE.U32 R14, R25, 0x4, R14 ;  /* 0x00000004190e7825 */ /* 0x001fce00078e000e */
[----:B------:R-:W0:Y:S01]  /*0370*/  LDC.64 R10, c[0x0][0x398] ;  /* 0x0000e600ff0a7b82 */ /* 0x000e220000000a00 */
[----:B-1----:R-:W-:-:S07]  /*0380*/  IMAD.WIDE.U32 R16, R25, 0x4, R16 ;  /* 0x0000000419107825 */ /* 0x002fce00078e0010 */
[----:B------:R-:W1:Y:S01]  /*0390*/  LDC.64 R12, c[0x0][0x3a0] ;  /* 0x0000e800ff0c7b82 */ /* 0x000e620000000a00 */
[----:B--2---:R-:W-:-:S07]  /*03a0*/  IMAD.WIDE.U32 R18, R25, 0x4, R18 ;  /* 0x0000000419127825 */ /* 0x004fce00078e0012 */
.L_x_25:
[----:B--2---:R-:W-:Y:S02]  /*03b0*/  HFMA2 R21, -RZ, RZ, 0, 5.9604644775390625e-08 ;  /* 0x00000001ff157431 */ /* 0x004fe400000001ff */
[----:B------:R-:W-:Y:S01]  /*03c0*/  IMAD.MOV.U32 R20, RZ, RZ, RZ ;  /* 0x000000ffff147224 */ /* 0x000fe200078e00ff */
[----:B------:R-:W-:Y:S05]  /*03d0*/  YIELD ;  /* 0x0000000000007946 */ /* 0x000fea0003800000 */
[----:B------:R-:W2:Y:S02]  /*03e0*/  ATOMG.E.CAS.STRONG.GPU PT, R20, [R14], R20, R21 ;  /* 0x000000140e1473a9 */ /* 0x000ea400001ee115 */
[----:B--2---:R-:W-:-:S02]  /*03f0*/  ISETP.NE.AND P1, PT, R20, RZ, PT ;  /* 0x000000ff1400720c */ /* 0x004fc40003f25270 */
[----:B------:R-:W-:-:S11]  /*0400*/  ISETP.NE.AND P0, PT, R20, RZ, PT ;  /* 0x000000ff1400720c */ /* 0x000fd60003f05270 */
[----:B------:R-:W-:Y:S05]  /*0410*/  @P1 BRA `(.L_x_22) ;  /* 0x0000000000801947 */ /* 0x000fea0003800000 */
[----:B---3--:R-:W-:Y:S01]  /*0420*/  IMAD.WIDE R20, R24, 0x4, R8 ;  /* 0x0000000418147825 */ /* 0x008fe200078e0208 */
[----:B------:R-:W2:Y:S03]  /*0430*/  LDG.E.STRONG.SYS R26, desc[UR6][R16.64] ;  /* 0x00000006101a7981 */ /* 0x000ea6000c1f5900 */
[----:B0-----:R-:W-:Y:S01]  /*0440*/  IMAD.WIDE.U32 R22, R25, 0x4, R10 ;  /* 0x0000000419167825 */ /* 0x001fe200078e000a */
[----:B------:R-:W3:Y:S04]  /*0450*/  LDG.E R29, desc[UR6][R2.64] ;  /* 0x00000006021d7981 */ /* 0x000ee8000c1e1900 */
[----:B------:R-:W3:Y:S04]  /*0460*/  LDG.E R20, desc[UR6][R20.64] ;  /* 0x0000000614147981 */ /* 0x000ee8000c1e1900 */
[----:B------:R-:W3:Y:S04]  /*0470*/  LDG.E.STRONG.SYS R27, desc[UR6][R4.64] ;  /* 0x00000006041b7981 */ /* 0x000ee8000c1f5900 */
[----:B------:R-:W4:Y:S01]  /*0480*/  LDG.E R22, desc[UR6][R22.64] ;  /* 0x0000000616167981 */ /* 0x000f22000c1e1900 */
[----:B------:R-:W-:Y:S01]  /*0490*/  BSSY.RECONVERGENT B1, `(.L_x_23) ;  /* 0x0000015000017945 */ /* 0x000fe20003800200 */
[----:B---3--:R-:W-:-:S04]  /*04a0*/  IADD3 R27, PT, PT, R20, R27, -R29 ;  /* 0x0000001b141b7210 */ /* 0x008fc80007ffe81d */
[----:B----4-:R-:W-:-:S04]  /*04b0*/  IADD3 R27, PT, PT, R27, R22, RZ ;  /* 0x000000161b1b7210 */ /* 0x010fc80007ffe0ff */
[----:B--2---:R-:W-:-:S13]  /*04c0*/  ISETP.GT.U32.AND P1, PT, R26, R27, PT ;  /* 0x0000001b1a00720c */ /* 0x004fda0003f24070 */
[----:B------:R-:W-:Y:S05]  /*04d0*/  @!P1 BRA `(.L_x_24) ;  /* 0x0000000000409947 */ /* 0x000fea0003800000 */
[----:B------:R-:W2:Y:S02]  /*04e0*/  LDG.E.STRONG.SYS R21, desc[UR6][R4.64] ;  /* 0x0000000604157981 */ /* 0x000ea4000c1f5900 */
[----:B--2---:R-:W-:-:S05]  /*04f0*/  IADD3 R21, PT, PT, R20, R21, -R29 ;  /* 0x0000001514157210 */ /* 0x004fca0007ffe81d */
[----:B------:R-:W-:-:S05]  /*0500*/  IMAD.IADD R21, R22, 0x1, R21 ;  /* 0x0000000116157824 */ /* 0x000fca00078e0215 */
[----:B------:R0:W-:Y:S01]  /*0510*/  STG.E.STRONG.SYS desc[UR6][R16.64], R21 ;  /* 0x0000001510007986 */ /* 0x0001e2000c115906 */
[----:B------:R-:W-:Y:S06]  /*0520*/  MEMBAR.SC.GPU ;  /* 0x0000000000007992 */ /* 0x000fec0000002000 */
[----:B------:R-:W-:-:S00]  /*0530*/  ERRBAR ;  /* 0x00000000000079ab */ /* 0x000fc00000000000 */
[----:B------:R-:W-:Y:S06]  /*0540*/  CGAERRBAR ;  /* 0x00000000000075ab */ /* 0x000fec0000000000 */
[----:B------:R-:W-:Y:S01]  /*0550*/  CCTL.IVALL ;  /* 0x00000000ff00798f */ /* 0x000fe20002000000 */
[----:B-1----:R-:W-:-:S05]  /*0560*/  IMAD.WIDE.U32 R22, R25, 0x4, R12 ;  /* 0x0000000419167825 */ /* 0x002fca00078e000c */
[----:B------:R2:W-:Y:S04]  /*0570*/  STG.E desc[UR6][R22.64], R0 ;  /* 0x0000000016007986 */ /* 0x0005e8000c101906 */
[----:B------:R-:W3:Y:S02]  /*0580*/  LDG.E R20, desc[UR6][R18.64] ;  /* 0x0000000612147981 */ /* 0x000ee4000c1e1900 */
[----:B---3--:R-:W-:-:S13]  /*0590*/  ISETP.NE.AND P1, PT, R20, -0x1, PT ;  /* 0xffffffff1400780c */ /* 0x008fda0003f25270 */
[----:B0-----:R-:W0:Y:S01]  /*05a0*/  @!P1 LDC.64 R20, c[0x0][0x3e8] ;  /* 0x0000fa00ff149b82 */ /* 0x001e220000000a00 */
[----:B------:R-:W-:Y:S01]  /*05b0*/  @!P1 MOV R27, 0x1 ;  /* 0x00000001001b9802 */ /* 0x000fe20000000f00 */
[----:B0-----:R-:W-:-:S05]  /*05c0*/  @!P1 IMAD.WIDE.U32 R20, R25, 0x4, R20 ;  /* 0x0000000419149825 */ /* 0x001fca00078e0014 */
[----:B------:R2:W-:Y:S02]  /*05d0*/  @!P1 STG.E desc[UR6][R20.64], R27 ;  /* 0x0000001b14009986 */ /* 0x0005e4000c101906 */
.L_x_24:
[----:B------:R-:W-:Y:S05]  /*05e0*/  BSYNC.RECONVERGENT B1 ;  /* 0x0000000000017941 */ /* 0x000fea0003800200 */
.L_x_23:
[----:B--2---:R-:W-:Y:S02]  /*05f0*/  HFMA2 R21, -RZ, RZ, 0, 0 ;  /* 0x00000000ff157431 */ /* 0x004fe400000001ff */
[----:B------:R-:W-:-:S05]  /*0600*/  IMAD.MOV.U32 R20, RZ, RZ, 0x1 ;  /* 0x00000001ff147424 */ /* 0x000fca00078e00ff */
[----:B------:R2:W5:Y:S02]  /*0610*/  ATOMG.E.CAS.STRONG.GPU PT, RZ, [R14], R20, R21 ;  /* 0x000000140eff73a9 */ /* 0x00056400001ee115 */
.L_x_22:
[----:B------:R-:W-:Y:S05]  /*0620*/  WARPSYNC.ALL ;  /* 0x0000000000007948 */ /* 0x000fea0003800000 */
[----:B------:R-:W-:Y:S06]  /*0630*/  BAR.SYNC.DEFER_BLOCKING 0x0 ;  /* 0x0000000000007b1d */ /* 0x000fec0000010000 */
[----:B------:R-:W-:Y:S05]  /*0640*/  @P0 BRA `(.L_x_25) ;  /* 0xfffffffc00580947 */ /* 0x000fea000383ffff */
.L_x_21:
[----:B------:R-:W-:-:S05]  /*0650*/  VIADD R24, R24, 0x1 ;  /* 0x0000000118187836 */ /* 0x000fca0000000000 */
[----:B------:R-:W-:-:S13]  /*0660*/  ISETP.NE.AND P0, PT, R24, R7, PT ;  /* 0x000000071800720c */ /* 0x000fda0003f05270 */
[----:B------:R-:W-:Y:S05]  /*0670*/  @P0 BRA `(.L_x_26) ;  /* 0xfffffffc00140947 */ /* 0x000fea000383ffff */
.L_x_20:
[----:B------:R-:W-:Y:S05]  /*0680*/  BSYNC.RECONVERGENT B0 ;  /* 0x0000000000007941 */ /* 0x000fea0003800200 */
.L_x_19:
[----:B------:R-:W4:Y:S02]  /*0690*/  LDCU UR5, c[0x0][0x3f8] ;  /* 0x00007f00ff0577ac */ /* 0x000f240008000800 */
[----:B----4-:R-:W-:-:S13]  /*06a0*/  ISETP.NE.AND P0, PT, RZ, UR5, PT ;  /* 0x00000005ff007c0c */ /* 0x010fda000bf05270 */
[----:B------:R-:W-:Y:S05]  /*06b0*/  @!P0 EXIT ;  /* 0x000000000000894d */ /* 0x000fea0003800000 */
[----:B---3--:R-:W3:Y:S01]  /*06c0*/  LDC.64 R8, c[0x0][0x400] ;  /* 0x00010000ff087b82 */ /* 0x008ee20000000a00 */
[C---:B------:R-:W-:Y:S01]  /*06d0*/  ISETP.NE.AND P0, PT, R0.reuse, UR4, PT ;  /* 0x0000000400007c0c */ /* 0x040fe2000bf05270 */
[----:B---3--:R-:W-:-:S12]  /*06e0*/  IMAD.WIDE R8, R0, 0x4, R8 ;  /* 0x0000000400087825 */ /* 0x008fd800078e0208 */
[----:B------:R-:W3:Y:S04]  /*06f0*/  @P0 LDG.E R6, desc[UR6][R8.64+0x4] ;  /* 0x0000040608060981 */ /* 0x000ee8000c1e1900 */
[----:B------:R-:W3:Y:S02]  /*0700*/  LDG.E R7, desc[UR6][R8.64] ;  /* 0x0000000608077981 */ /* 0x000ee4000c1e1900 */
[----:B---3--:R-:W-:-:S13]  /*0710*/  ISETP.GE.AND P0, PT, R7, R6, PT ;  /* 0x000000060700720c */ /* 0x008fda0003f06270 */
[----:B------:R-:W-:Y:S05]  /*0720*/  @P0 EXIT ;  /* 0x000000000000094d */ /* 0x000fea0003800000 */
.L_x_32:
[----:B------:R-:W3:Y:S02]  /*0730*/  LDC.64 R8, c[0x0][0x408] ;  /* 0x00010200ff087b82 */ /* 0x000ee40000000a00 */
[----:B---3--:R-:W-:-:S05]  /*0740*/  IMAD.WIDE R8, R7, 0x4, R8 ;  /* 0x0000000407087825 */ /* 0x008fca00078e0208 */
[----:B0-----:R-:W3:Y:S02]  /*0750*/  LDG.E R23, desc[UR6][R8.64] ;  /* 0x0000000608177981 */ /* 0x001ee4000c1e1900 */
[----:B---3--:R-:W-:-:S13]  /*0760*/  ISETP.GE.AND P0, PT, R23, RZ, PT ;  /* 0x000000ff1700720c */ /* 0x008fda0003f06270 */
[----:B------:R-:W-:Y:S05]  /*0770*/  @!P0 BRA `(.L_x_27) ;  /* 0x0000000000cc8947 */ /* 0x000fea0003800000 */
[----:B-1----:R-:W1:Y:S08]  /*0780*/  LDC.64 R12, c[0x0][0x3c0] ;  /* 0x0000f000ff0c7b82 */ /* 0x002e700000000a00 */
[----:B0-----:R-:W0:Y:S08]  /*0790*/  LDC.64 R10, c[0x0][0x3a8] ;  /* 0x0000ea00ff0a7b82 */ /* 0x001e300000000a00 */
[----:B------:R-:W3:Y:S08]  /*07a0*/  LDC.64 R8, c[0x0][0x398] ;  /* 0x0000e600ff087b82 */ /* 0x000ef00000000a00 */
[----:B--2---:R-:W2:Y:S01]  /*07b0*/  LDC.64 R20, c[0x0][0x3a0] ;  /* 0x0000e800ff147b82 */ /* 0x004ea20000000a00 */
[----:B-1----:R-:W-:-:S07]  /*07c0*/  IMAD.WIDE.U32 R12, R23, 0x4, R12 ;  /* 0x00000004170c7825 */ /* 0x002fce00078e000c */
[----:B------:R-:W1:Y:S01]  /*07d0*/  LDC.64 R18, c[0x0][0x3d0] ;  /* 0x0000f400ff127b82 */ /* 0x000e620000000a00 */
[----:B0-----:R-:W-:-:S07]  /*07e0*/  IMAD.WIDE.U32 R10, R23, 0x4, R10 ;  /* 0x00000004170a7825 */ /* 0x001fce00078e000a */
[----:B------:R-:W0:Y:S01]  /*07f0*/  LDC.64 R14, c[0x0][0x3e8] ;  /* 0x0000fa00ff0e7b82 */ /* 0x000e220000000a00 */
[----:B---3--:R-:W-:-:S07]  /*0800*/  IMAD.WIDE.U32 R8, R23, 0x4, R8 ;  /* 0x0000000417087825 */ /* 0x008fce00078e0008 */
[----:B------:R-:W3:Y:S01]  /*0810*/  LDC.64 R16, c[0x0][0x390] ;  /* 0x0000e400ff107b82 */ /* 0x000ee20000000a00 */
[----:B--2---:R-:W-:-:S04]  /*0820*/  IMAD.WIDE.U32 R20, R23, 0x4, R20 ;  /* 0x0000000417147825 */ /* 0x004fc800078e0014 */
[----:B-1----:R-:W-:-:S04]  /*0830*/  IMAD.WIDE.U32 R18, R23, 0x4, R18 ;  /* 0x0000000417127825 */ /* 0x002fc800078e0012 */
[----:B0-----:R-:W-:-:S04]  /*0840*/  IMAD.WIDE.U32 R14, R23, 0x4, R14 ;  /* 0x00000004170e7825 */ /* 0x001fc800078e000e */
[----:B---3--:R-:W-:-:S07]  /*0850*/  IMAD.WIDE R16, R7, 0x4, R16 ;  /* 0x0000000407107825 */ /* 0x008fce00078e0210 */
.L_x_31:
[----:B0-----:R-:W-:Y:S01]  /*0860*/  IMAD.MOV.U32 R22, RZ, RZ, RZ ;  /* 0x000000ffff167224 */ /* 0x001fe200078e00ff */
[----:B------:R-:W-:Y:S01]  /*0870*/  MOV R23, 0x1 ;  /* 0x0000000100177802 */ /* 0x000fe20000000f00 */
[----:B------:R-:W-:Y:S05]  /*0880*/  YIELD ;  /* 0x0000000000007946 */ /* 0x000fea0003800000 */
[----:B------:R-:W2:Y:S02]  /*0890*/  ATOMG.E.CAS.STRONG.GPU PT, R22, [R12], R22, R23 ;  /* 0x000000160c1673a9 */ /* 0x000ea400001ee117 */
[C---:B--2---:R-:W-:Y:S02]  /*08a0*/  ISETP.NE.AND P1, PT, R22.reuse, RZ, PT ;  /* 0x000000ff1600720c */ /* 0x044fe40003f25270 */
[----:B------:R-:W-:-:S11]  /*08b0*/  ISETP.NE.AND P0, PT, R22, RZ, PT ;  /* 0x000000ff1600720c */ /* 0x000fd60003f05270 */
[----:B------:R-:W-:Y:S05]  /*08c0*/  @P1 BRA `(.L_x_28) ;  /* 0x00000000006c1947 */ /* 0x000fea0003800000 */
[----:B------:R-:W2:Y:S04]  /*08d0*/  LDG.E.STRONG.SYS R23, desc[UR6][R10.64] ;  /* 0x000000060a177981 */ /* 0x000ea8000c1f5900 */
        /* <DEDUP_REMOVED lines=16> */
[----:B------:R-:W-:Y:S04]  /*09e0*/  CCTL.IVALL ;  /* 0x00000000ff00798f */ /* 0x000fe80002000000 */
[----:B------:R0:W-:Y:S04]  /*09f0*/  STG.E desc[UR6][R20.64], R0 ;  /* 0x0000000014007986 */ /* 0x0001e8000c101906 */
[----:B------:R-:W2:Y:S02]  /*0a00*/  LDG.E R22, desc[UR6][R18.64] ;  /* 0x0000000612167981 */ /* 0x000ea4000c1e1900 */
[----:B--2---:R-:W-:-:S13]  /*0a10*/  ISETP.NE.AND P1, PT, R22, -0x1, PT ;  /* 0xffffffff1600780c */ /* 0x004fda0003f25270 */
[----:B------:R-:W-:-:S05]  /*0a20*/  @!P1 MOV R23, 0x1 ;  /* 0x0000000100179802 */ /* 0x000fca0000000f00 */
[----:B------:R0:W-:Y:S02]  /*0a30*/  @!P1 STG.E desc[UR6][R14.64], R23 ;  /* 0x000000170e009986 */ /* 0x0001e4000c101906 */
.L_x_30:
[----:B------:R-:W-:Y:S05]  /*0a40*/  BSYNC.RECONVERGENT B0 ;  /* 0x0000000000007941 */ /* 0x000fea0003800200 */
.L_x_29:
[----:B0-----:R-:W-:Y:S02]  /*0a50*/  HFMA2 R23, -RZ, RZ, 0, 0 ;  /* 0x00000000ff177431 */ /* 0x001fe400000001ff */
[----:B------:R-:W-:-:S05]  /*0a60*/  IMAD.MOV.U32 R22, RZ, RZ, 0x1 ;  /* 0x00000001ff167424 */ /* 0x000fca00078e00ff */
[----:B------:R0:W5:Y:S02]  /*0a70*/  ATOMG.E.CAS.STRONG.GPU PT, RZ, [R12], R22, R23 ;  /* 0x000000160cff73a9 */ /* 0x00016400001ee117 */
.L_x_28:
[----:B------:R-:W-:Y:S05]  /*0a80*/  WARPSYNC.ALL ;  /* 0x0000000000007948 */ /* 0x000fea0003800000 */
[----:B------:R-:W-:Y:S06]  /*0a90*/  BAR.SYNC.DEFER_BLOCKING 0x0 ;  /* 0x0000000000007b1d */ /* 0x000fec0000010000 */
[----:B------:R-:W-:Y:S05]  /*0aa0*/  @P0 BRA `(.L_x_31) ;  /* 0xfffffffc006c0947 */ /* 0x000fea000383ffff */
.L_x_27:
[----:B------:R-:W-:-:S05]  /*0ab0*/  VIADD R7, R7, 0x1 ;  /* 0x0000000107077836 */ /* 0x000fca0000000000 */
[----:B------:R-:W-:-:S13]  /*0ac0*/  ISETP.NE.AND P0, PT, R7, R6, PT ;  /* 0x000000060700720c */ /* 0x000fda0003f05270 */
[----:B------:R-:W-:Y:S05]  /*0ad0*/  @P0 BRA `(.L_x_32) ;  /* 0xfffffffc00140947 */ /* 0x000fea000383ffff */
[----:B------:R-:W-:Y:S05]  /*0ae0*/  EXIT ;  /* 0x000000000000794d */ /* 0x000fea0003800000 */
.L_x_33:
        /* <DEDUP_REMOVED lines=9> */
.L_x_47:


//--------------------- .text._Z10extractMinPiS_S_S_S_ii --------------------------
	.section	.text._Z10extractMinPiS_S_S_S_ii,"ax",@progbits
	.align	128
        .global         _Z10extractMinPiS_S_S_S_ii
        .type           _Z10extractMinPiS_S_S_S_ii,@function
        .size           _Z10extractMinPiS_S_S_S_ii,(.L_x_48 - _Z10extractMinPiS_S_S_S_ii)
        .other          _Z10extractMinPiS_S_S_S_ii,@"STO_CUDA_ENTRY STV_DEFAULT"
_Z10extractMinPiS_S_S_S_ii:
.text._Z10extractMinPiS_S_S_S_ii:
        /* <DEDUP_REMOVED lines=18> */
[----:B0-----:R-:W-:-:S02]  /*0120*/  IADD3 R7, PT, PT, R0, -0x1, R7 ;  /* 0xffffffff00077810 */ /* 0x001fc40007ffe007 */
[----:B-1----:R-:W-:Y:S02]  /*0130*/  IADD3 R4, PT, PT, R6, 0xffffffe, RZ ;  /* 0x0ffffffe06047810 */ /* 0x002fe40007ffe0ff */
[----:B------:R-:W-:-:S03]  /*0140*/  IABS R6, R7 ;  /* 0x0000000700067213 */ /* 0x000fc60000000000 */
[----:B------:R0:W1:Y:S01]  /*0150*/  F2I.FTZ.U32.TRUNC.NTZ R5, R4 ;  /* 0x0000000400057305 */ /* 0x000062000021f000 */
[----:B------:R-:W-:-:S04]  /*0160*/  LOP3.LUT R7, R7, R0, RZ, 0x3c, !PT ;  /* 0x0000000007077212 */ /* 0x000fc800078e3cff */
[----:B------:R-:W-:Y:S01]  /*0170*/  ISETP.GE.AND P1, PT, R7, RZ, PT ;  /* 0x000000ff0700720c */ /* 0x000fe20003f26270 */
[----:B0-----:R-:W-:Y:S02]  /*0180*/  HFMA2 R4, -RZ, RZ, 0, 0 ;  /* 0x00000000ff047431 */ /* 0x001fe400000001ff */
[----:B-1----:R-:W-:-:S04]  /*0190*/  IMAD.MOV R8, RZ, RZ, -R5 ;  /* 0x000000ffff087224 */ /* 0x002fc800078e0a05 */
[----:B------:R-:W-:-:S04]  /*01a0*/  IMAD R15, R8, R13, RZ ;  /* 0x0000000d080f7224 */ /* 0x000fc800078e02ff */
[----:B------:R-:W-:-:S06]  /*01b0*/  IMAD.HI.U32 R5, R5, R15, R4 ;  /* 0x0000000f05057227 */ /* 0x000fcc00078e0004 */
[----:B------:R-:W-:-:S04]  /*01c0*/  IMAD.HI.U32 R5, R5, R6, RZ ;  /* 0x0000000605057227 */ /* 0x000fc800078e00ff */
[----:B------:R-:W-:-:S04]  /*01d0*/  IMAD.MOV R8, RZ, RZ, -R5 ;  /* 0x000000ffff087224 */ /* 0x000fc800078e0a05 */
[C---:B------:R-:W-:Y:S02]  /*01e0*/  IMAD R4, R13.reuse, R8, R6 ;  /* 0x000000080d047224 */ /* 0x040fe400078e0206 */
[----:B------:R-:W0:Y:S03]  /*01f0*/  LDC.64 R6, c[0x4][RZ] ;  /* 0x01000000ff067b82 */ /* 0x000e260000000a00 */
        /* <DEDUP_REMOVED lines=8> */
[----:B------:R-:W-:-:S05]  /*0280*/  IMAD R5, R9, R5, RZ ;  /* 0x0000000509057224 */ /* 0x000fca00078e02ff */
[C---:B------:R-:W-:Y:S01]  /*0290*/  IADD3 R0, PT, PT, R5.reuse, -0x1, RZ ;  /* 0xffffffff05007810 */ /* 0x040fe20007ffe0ff */
[----:B0-----:R-:W-:-:S04]  /*02a0*/  IMAD.WIDE R4, R5, 0x4, R6 ;  /* 0x0000000405047825 */ /* 0x001fc800078e0206 */
[----:B------:R-:W-:Y:S01]  /*02b0*/  IMAD.IADD R11, R11, 0x1, R0 ;  /* 0x000000010b0b7824 */ /* 0x000fe200078e0200 */
[----:B------:R0:W5:Y:S03]  /*02c0*/  LDG.E.STRONG.SYS R10, desc[UR4][R4.64] ;  /* 0x00000004040a7981 */ /* 0x000166000c1f5900 */
[----:B------:R-:W-:-:S06]  /*02d0*/  IMAD.WIDE R6, R11, 0x4, R6 ;  /* 0x000000040b067825 */ /* 0x000fcc00078e0206 */
[----:B------:R-:W2:Y:S04]  /*02e0*/  LDG.E.STRONG.SYS R7, desc[UR4][R6.64] ;  /* 0x0000000406077981 */ /* 0x000ea8000c1f5900 */
[----:B--2---:R0:W-:Y:S04]  /*02f0*/  STG.E.STRONG.SYS desc[UR4][R4.64], R7 ;  /* 0x0000000704007986 */ /* 0x0041e8000c115904 */
[----:B------:R-:W2:Y:S01]  /*0300*/  LDG.E R8, desc[UR4][R2.64] ;  /* 0x0000000402087981 */ /* 0x000ea2000c1e1900 */
[----:B------:R-:W-:Y:S01]  /*0310*/  BSSY B0, `(.L_x_34) ;  /* 0x0000057000007945 */ /* 0x000fe20003800000 */
[----:B--2---:R-:W-:-:S05]  /*0320*/  IADD3 R11, PT, PT, R8, -0x1, RZ ;  /* 0xffffffff080b7810 */ /* 0x004fca0007ffe0ff */
[----:B------:R0:W-:Y:S01]  /*0330*/  STG.E desc[UR4][R2.64], R11 ;  /* 0x0000000b02007986 */ /* 0x0001e2000c101904 */
[----:B------:R-:W-:-:S13]  /*0340*/  ISETP.GE.AND P0, PT, R8, 0x3, PT ;  /* 0x000000030800780c */ /* 0x000fda0003f06270 */
[----:B0-----:R-:W-:Y:S05]  /*0350*/  @!P0 BRA `(.L_x_35) ;  /* 0x0000000400488947 */ /* 0x001fea0003800000 */
[----:B------:R-:W0:Y:S01]  /*0360*/  LDC.64 R6, c[0x0][0x398] ;  /* 0x0000e600ff067b82 */ /* 0x000e220000000a00 */
[----:B------:R-:W-:Y:S01]  /*0370*/  IMAD.MOV.U32 R12, RZ, RZ, R11 ;  /* 0x000000ffff0c7224 */ /* 0x000fe200078e000b */
[----:B------:R-:W-:Y:S01]  /*0380*/  MOV R15, RZ ;  /* 0x000000ff000f7202 */ /* 0x000fe20000000f00 */
[----:B------:R-:W-:Y:S01]  /*0390*/  IMAD.MOV.U32 R11, RZ, RZ, 0x1 ;  /* 0x00000001ff0b7424 */ /* 0x000fe200078e00ff */
[----:B------:R-:W-:-:S04]  /*03a0*/  MOV R19, RZ ;  /* 0x000000ff00137202 */ /* 0x000fc80000000f00 */
[----:B------:R-:W1:Y:S03]  /*03b0*/  LDC.64 R8, c[0x4][RZ] ;  /* 0x01000000ff087b82 */ /* 0x000e660000000a00 */
.L_x_40:
[----:B------:R-:W-:Y:S01]  /*03c0*/  VIADD R17, R15, 0x2 ;  /* 0x000000020f117836 */ /* 0x000fe20000000000 */
[----:B------:R-:W-:Y:S05]  /*03d0*/  YIELD ;  /* 0x0000000000007946 */ /* 0x000fea0003800000 */
[----:B------:R-:W-:Y:S01]  /*03e0*/  ISETP.GE.AND P0, PT, R17, R12, PT ;  /* 0x0000000c1100720c */ /* 0x000fe20003f06270 */
[----:B------:R-:W-:-:S12]  /*03f0*/  BSSY.RELIABLE B1, `(.L_x_36) ;  /* 0x0000043000017945 */ /* 0x000fd80003800100 */
[----:B------:R-:W-:Y:S05]  /*0400*/  @!P0 BRA `(.L_x_37) ;  /* 0x0000000000488947 */ /* 0x000fea0003800000 */
[----:B------:R-:W-:Y:S01]  /*0410*/  IADD3 R15, PT, PT, R0, R17, RZ ;  /* 0x00000011000f7210 */ /* 0x000fe20007ffe0ff */
[----:B------:R-:W-:-:S04]  /*0420*/  IMAD.WIDE R12, R19, 0x4, R4 ;  /* 0x00000004130c7825 */ /* 0x000fc800078e0204 */
[----:B-1----:R-:W-:Y:S01]  /*0430*/  IMAD.WIDE R14, R15, 0x4, R8 ;  /* 0x000000040f0e7825 */ /* 0x002fe200078e0208 */
[----:B------:R-:W0:Y:S04]  /*0440*/  LDG.E.STRONG.SYS R17, desc[UR4][R12.64] ;  /* 0x000000040c117981 */ /* 0x000e28000c1f5900 */
[----:B------:R-:W2:Y:S01]  /*0450*/  LDG.E.STRONG.SYS R19, desc[UR4][R14.64] ;  /* 0x000000040e137981 */ /* 0x000ea2000c1f5900 */
[----:B0-----:R-:W-:-:S04]  /*0460*/  IMAD.WIDE R16, R17, 0x4, R6 ;  /* 0x0000000411107825 */ /* 0x001fc800078e0206 */
[----:B--2---:R-:W-:Y:S02]  /*0470*/  IMAD.WIDE R18, R19, 0x4, R6 ;  /* 0x0000000413127825 */ /* 0x004fe400078e0206 */
[----:B------:R-:W2:Y:S04]  /*0480*/  LDG.E R16, desc[UR4][R16.64] ;  /* 0x0000000410107981 */ /* 0x000ea8000c1e1900 */
[----:B------:R-:W2:Y:S02]  /*0490*/  LDG.E R19, desc[UR4][R18.64] ;  /* 0x0000000412137981 */ /* 0x000ea4000c1e1900 */
[----:B--2---:R-:W-:-:S13]  /*04a0*/  ISETP.GT.AND P0, PT, R16, R19, PT ;  /* 0x000000131000720c */ /* 0x004fda0003f04270 */
[----:B------:R-:W-:Y:S05]  /*04b0*/  @!P0 BREAK.RELIABLE B1 ;  /* 0x0000000000018942 */ /* 0x000fea0003800100 */
[----:B------:R-:W-:Y:S05]  /*04c0*/  @!P0 BRA `(.L_x_35) ;  /* 0x0000000000ec8947 */ /* 0x000fea0003800000 */
[----:B------:R-:W2:Y:S04]  /*04d0*/  LDG.E.STRONG.SYS R17, desc[UR4][R14.64] ;  /* 0x000000040e117981 */ /* 0x000ea8000c1f5900 */
[----:B------:R-:W3:Y:S01]  /*04e0*/  LDG.E.STRONG.SYS R21, desc[UR4][R12.64] ;  /* 0x000000040c157981 */ /* 0x000ee2000c1f5900 */
[----:B------:R-:W-:-:S03]  /*04f0*/  MOV R19, R11 ;  /* 0x0000000b00137202 */ /* 0x000fc60000000f00 */
[----:B---3--:R4:W-:Y:S04]  /*0500*/  STG.E.STRONG.SYS desc[UR4][R14.64], R21 ;  /* 0x000000150e007986 */ /* 0x0089e8000c115904 */
[----:B--2---:R4:W-:Y:S01]  /*0510*/  STG.E.STRONG.SYS desc[UR4][R12.64], R17 ;  /* 0x000000110c007986 */ /* 0x0049e2000c115904 */
[----:B------:R-:W-:Y:S05]  /*0520*/  BRA `(.L_x_38) ;  /* 0x0000000000bc7947 */ /* 0x000fea0003800000 */
.L_x_37:
[----:B------:R-:W-:-:S04]  /*0530*/  IMAD.WIDE R12, R19, 0x4, R4 ;  /* 0x00000004130c7825 */ /* 0x000fc800078e0204 */
[----:B------:R-:W-:Y:S01]  /*0540*/  IMAD.WIDE R14, R15, 0x4, R4 ;  /* 0x000000040f0e7825 */ /* 0x000fe200078e0204 */
[----:B------:R-:W0:Y:S04]  /*0550*/  LDG.E.STRONG.SYS R19, desc[UR4][R12.64] ;  /* 0x000000040c137981 */ /* 0x000e28000c1f5900 */
[----:B------:R-:W2:Y:S01]  /*0560*/  LDG.E.STRONG.SYS R21, desc[UR4][R14.64+0x4] ;  /* 0x000004040e157981 */ /* 0x000ea2000c1f5900 */
[----:B0-----:R-:W-:-:S04]  /*0570*/  IMAD.WIDE R18, R19, 0x4, R6 ;  /* 0x0000000413127825 */ /* 0x001fc800078e0206 */
[----:B--2---:R-:W-:Y:S02]  /*0580*/  IMAD.WIDE R20, R21, 0x4, R6 ;  /* 0x0000000415147825 */ /* 0x004fe400078e0206 */
[----:B------:R-:W2:Y:S04]  /*0590*/  LDG.E R18, desc[UR4][R18.64] ;  /* 0x0000000412127981 */ /* 0x000ea8000c1e1900 */
[----:B------:R-:W2:Y:S02]  /*05a0*/  LDG.E R21, desc[UR4][R20.64] ;  /* 0x0000000414157981 */ /* 0x000ea4000c1e1900 */
[----:B--2---:R-:W-:-:S13]  /*05b0*/  ISETP.GT.AND P0, PT, R18, R21, PT ;  /* 0x000000151200720c */ /* 0x004fda0003f04270 */
[----:B------:R-:W-:Y:S05]  /*05c0*/  @!P0 BRA `(.L_x_39) ;  /* 0x0000000000388947 */ /* 0x000fea0003800000 */
[----:B------:R-:W2:Y:S04]  /*05d0*/  LDG.E.STRONG.SYS R19, desc[UR4][R14.64+0x4] ;  /* 0x000004040e137981 */ /* 0x000ea8000c1f5900 */
[----:B------:R-:W3:Y:S01]  /*05e0*/  LDG.E.STRONG.SYS R21, desc[UR4][R14.64+0x8] ;  /* 0x000008040e157981 */ /* 0x000ee2000c1f5900 */
[----:B--2---:R-:W-:-:S04]  /*05f0*/  IMAD.WIDE R18, R19, 0x4, R6 ;  /* 0x0000000413127825 */ /* 0x004fc800078e0206 */
[----:B---3--:R-:W-:Y:S02]  /*0600*/  IMAD.WIDE R20, R21, 0x4, R6 ;  /* 0x0000000415147825 */ /* 0x008fe400078e0206 */
[----:B------:R-:W2:Y:S04]  /*0610*/  LDG.E R18, desc[UR4][R18.64] ;  /* 0x0000000412127981 */ /* 0x000ea8000c1e1900 */
[----:B------:R-:W2:Y:S02]  /*0620*/  LDG.E R21, desc[UR4][R20.64] ;  /* 0x0000000414157981 */ /* 0x000ea4000c1e1900 */
[----:B--2---:R-:W-:-:S13]  /*0630*/  ISETP.GT.AND P0, PT, R18, R21, PT ;  /* 0x000000151200720c */ /* 0x004fda0003f04270 */
[----:B------:R-:W-:Y:S05]  /*0640*/  @P0 BRA `(.L_x_39) ;  /* 0x0000000000180947 */ /* 0x000fea0003800000 */
[----:B------:R-:W2:Y:S04]  /*0650*/  LDG.E.STRONG.SYS R17, desc[UR4][R14.64+0x4] ;  /* 0x000004040e117981 */ /* 0x000ea8000c1f5900 */
[----:B------:R-:W3:Y:S01]  /*0660*/  LDG.E.STRONG.SYS R21, desc[UR4][R12.64] ;  /* 0x000000040c157981 */ /* 0x000ee2000c1f5900 */
[----:B------:R-:W-:-:S03]  /*0670*/  IMAD.MOV.U32 R19, RZ, RZ, R11 ;  /* 0x000000ffff137224 */ /* 0x000fc600078e000b */
[----:B---3--:R3:W-:Y:S04]  /*0680*/  STG.E.STRONG.SYS desc[UR4][R14.64+0x4], R21 ;  /* 0x000004150e007986 */ /* 0x0087e8000c115904 */
[----:B--2---:R3:W-:Y:S01]  /*0690*/  STG.E.STRONG.SYS desc[UR4][R12.64], R17 ;  /* 0x000000110c007986 */ /* 0x0047e2000c115904 */
[----:B------:R-:W-:Y:S05]  /*06a0*/  BRA `(.L_x_38) ;  /* 0x00000000005c7947 */ /* 0x000fea0003800000 */
.L_x_39:
[----:B------:R-:W2:Y:S04]  /*06b0*/  LDG.E.STRONG.SYS R19, desc[UR4][R12.64] ;  /* 0x000000040c137981 */ /* 0x000ea8000c1f5900 */
[----:B------:R-:W3:Y:S01]  /*06c0*/  LDG.E.STRONG.SYS R21, desc[UR4][R14.64+0x8] ;  /* 0x000008040e157981 */ /* 0x000ee2000c1f5900 */
[----:B--2---:R-:W-:-:S04]  /*06d0*/  IMAD.WIDE R18, R19, 0x4, R6 ;  /* 0x0000000413127825 */ /* 0x004fc800078e0206 */
[----:B---3--:R-:W-:Y:S02]  /*06e0*/  IMAD.WIDE R20, R21, 0x4, R6 ;  /* 0x0000000415147825 */ /* 0x008fe400078e0206 */
[----:B------:R-:W2:Y:S04]  /*06f0*/  LDG.E R18, desc[UR4][R18.64] ;  /* 0x0000000412127981 */ /* 0x000ea8000c1e1900 */
[----:B------:R-:W2:Y:S02]  /*0700*/  LDG.E R21, desc[UR4][R20.64] ;  /* 0x0000000414157981 */ /* 0x000ea4000c1e1900 */
[----:B--2---:R-:W-:-:S13]  /*0710*/  ISETP.GT.AND P0, PT, R18, R21, PT ;  /* 0x000000151200720c */ /* 0x004fda0003f04270 */
[----:B------:R-:W-:Y:S05]  /*0720*/  @!P0 BREAK.RELIABLE B1 ;  /* 0x0000000000018942 */ /* 0x000fea0003800100 */
        /* <DEDUP_REMOVED lines=8> */
[----:B------:R-:W-:Y:S05]  /*07b0*/  @P0 BREAK.RELIABLE B1 ;  /* 0x0000000000010942 */ /* 0x000fea0003800100 */
[----:B------:R-:W-:Y:S05]  /*07c0*/  @P0 BRA `(.L_x_35) ;  /* 0x00000000002c0947 */ /* 0x000fea0003800000 */
[----:B------:R-:W2:Y:S04]  /*07d0*/  LDG.E.STRONG.SYS R11, desc[UR4][R14.64+0x8] ;  /* 0x000008040e0b7981 */ /* 0x000ea8000c1f5900 */
[----:B------:R-:W3:Y:S01]  /*07e0*/  LDG.E.STRONG.SYS R21, desc[UR4][R12.64] ;  /* 0x000000040c157981 */ /* 0x000ee2000c1f5900 */
[----:B------:R-:W-:-:S03]  /*07f0*/  MOV R19, R17 ;  /* 0x0000001100137202 */ /* 0x000fc60000000f00 */
[----:B---3--:R0:W-:Y:S04]  /*0800*/  STG.E.STRONG.SYS desc[UR4][R14.64+0x8], R21 ;  /* 0x000008150e007986 */ /* 0x0081e8000c115904 */
[----:B--2---:R0:W-:Y:S02]  /*0810*/  STG.E.STRONG.SYS desc[UR4][R12.64], R11 ;  /* 0x0000000b0c007986 */ /* 0x0041e4000c115904 */
.L_x_38:
[----:B------:R-:W-:Y:S05]  /*0820*/  BSYNC.RELIABLE B1 ;  /* 0x0000000000017941 */ /* 0x000fea0003800100 */
.L_x_36:
[----:B0--34-:R-:W2:Y:S01]  /*0830*/  LDG.E R12, desc[UR4][R2.64] ;  /* 0x00000004020c7981 */ /* 0x019ea2000c1e1900 */
[----:B------:R-:W-:-:S05]  /*0840*/  SHF.L.U32 R15, R19, 0x1, RZ ;  /* 0x00000001130f7819 */ /* 0x000fca00000006ff */
[----:B------:R-:W-:-:S05]  /*0850*/  VIADD R11, R15, 0x1 ;  /* 0x000000010f0b7836 */ /* 0x000fca0000000000 */
[----:B--2---:R-:W-:-:S13]  /*0860*/  ISETP.GE.AND P0, PT, R11, R12, PT ;  /* 0x0000000c0b00720c */ /* 0x004fda0003f06270 */
[----:B------:R-:W-:Y:S05]  /*0870*/  @!P0 BRA `(.L_x_40) ;  /* 0xfffffff800d08947 */ /* 0x000fea000383ffff */
.L_x_35:
[----:B------:R-:W-:Y:S05]  /*0880*/  BSYNC B0 ;  /* 0x0000000000007941 */ /* 0x000fea0003800000 */
.L_x_34:
[----:B------:R-:W0:Y:S01]  /*0890*/  S2R R7, SR_LANEID ;  /* 0x0000000000077919 */ /* 0x000e220000000000 */
[----:B------:R-:W-:Y:S01]  /*08a0*/  VOTEU.ANY UR6, UPT, PT ;  /* 0x0000000000067886 */ /* 0x000fe200038e0100 */
[----:B------:R-:W2:Y:S01]  /*08b0*/  LDC.64 R2, c[0x0][0x3a0] ;  /* 0x0000e800ff027b82 */ /* 0x000ea20000000a00 */
[----:B------:R-:W0:Y:S01]  /*08c0*/  FLO.U32 R0, UR6 ;  /* 0x0000000600007d00 */ /* 0x000e2200080e0000 */
[----:B------:R-:W-:-:S06]  /*08d0*/  MOV R13, 0xffffffff ;  /* 0xffffffff000d7802 */ /* 0x000fcc0000000f00 */
[----:B------:R-:W3:Y:S01]  /*08e0*/  LDC.64 R4, c[0x0][0x390] ;  /* 0x0000e400ff047b82 */ /* 0x000ee20000000a00 */
[----:B------:R-:W3:Y:S01]  /*08f0*/  POPC R11, UR6 ;  /* 0x00000006000b7d09 */ /* 0x000ee20008000000 */
[----:B--2--5:R-:W-:-:S05]  /*0900*/  IMAD.WIDE R2, R10, 0x4, R2 ;  /* 0x000000040a027825 */ /* 0x024fca00078e0202 */
[----:B------:R-:W-:Y:S01]  /*0910*/  STG.E desc[UR4][R2.64], R13 ;  /* 0x0000000d02007986 */ /* 0x000fe2000c101904 */
[----:B0-----:R-:W-:Y:S02]  /*0920*/  ISETP.EQ.U32.AND P0, PT, R0, R7, PT ;  /* 0x000000070000720c */ /* 0x001fe40003f02070 */
[----:B------:R-:W0:Y:S11]  /*0930*/  LDC.64 R6, c[0x0][0x388] ;  /* 0x0000e200ff067b82 */ /* 0x000e360000000a00 */
[----:B---3--:R-:W2:Y:S01]  /*0940*/  @P0 ATOMG.E.ADD.STRONG.GPU PT, R5, desc[UR4][R4.64], R11 ;  /* 0x8000000b040509a8 */ /* 0x008ea200081ef104 */
[----:B-1----:R-:W1:Y:S02]  /*0950*/  S2R R8, SR_LTMASK ;  /* 0x0000000000087919 */ /* 0x002e640000003900 */
[----:B-1----:R-:W-:-:S06]  /*0960*/  LOP3.LUT R8, R8, UR6, RZ, 0xc0, !PT ;  /* 0x0000000608087c12 */ /* 0x002fcc000f8ec0ff */
[----:B------:R-:W1:Y:S01]  /*0970*/  POPC R8, R8 ;  /* 0x0000000800087309 */ /* 0x000e620000000000 */
[----:B--2---:R-:W1:Y:S02]  /*0980*/  SHFL.IDX PT, R9, R5, R0, 0x1f ;  /* 0x00001f0005097589 */ /* 0x004e6400000e0000 */
[----:B-1----:R-:W-:-:S05]  /*0990*/  IADD3 R9, PT, PT, R9, R8, RZ ;  /* 0x0000000809097210 */ /* 0x002fca0007ffe0ff */
[----:B0-----:R-:W-:-:S05]  /*09a0*/  IMAD.WIDE R6, R9, 0x4, R6 ;  /* 0x0000000409067825 */ /* 0x001fca00078e0206 */
[----:B------:R-:W-:Y:S01]  /*09b0*/  STG.E desc[UR4][R6.64], R10 ;  /* 0x0000000a06007986 */ /* 0x000fe2000c101904 */
[----:B------:R-:W-:Y:S05]  /*09c0*/  EXIT ;  /* 0x000000000000794d */ /* 0x000fea0003800000 */
.L_x_41:
        /* <DEDUP_REMOVED lines=11> */
.L_x_48:


//--------------------- .nv.shared.reserved.0     --------------------------
	.section	.nv.shared.reserved.0,"aw",@nobits
	.weak		__nv_reservedSMEM_offset_0_alias
	.size		__nv_reservedSMEM_offset_0_alias, 0, 64
	.other		__nv_reservedSMEM_offset_0_alias,@"STO_CUDA_RESERVED_SHARED STV_DEFAULT"
__nv_reservedSMEM_offset_0_alias:
	.zero		0
	.zero		64


//--------------------- .nv.global                --------------------------
	.section	.nv.global,"aw",@nobits
	.align	4
.nv.global:
	.type		PQ,@object
	.size		PQ,(.L_0 - PQ)
PQ:
	.zero		400000000
.L_0:


//--------------------- .nv.constant0._Z5getCxPiiS_ --------------------------
	.section	.nv.constant0._Z5getCxPiiS_,"a",@progbits
	.sectionflags	@""
	.align	4
.nv.constant0._Z5getCxPiiS_:
	.zero		920


//--------------------- .nv.constant0._Z8checkMINPiS_S_iii --------------------------
	.section	.nv.constant0._Z8checkMINPiS_S_iii,"a",@progbits
	.sectionflags	@""
	.align	4
.nv.constant0._Z8checkMINPiS_S_iii:
	.zero		932


//--------------------- .nv.constant0._Z8insertPQPiS_S_S_iiS_ --------------------------
	.section	.nv.constant0._Z8insertPQPiS_S_S_iiS_,"a",@progbits
	.sectionflags	@""
	.align	4
.nv.constant0._Z8insertPQPiS_S_S_iiS_:
	.zero		944


//--------------------- .nv.constant0._Z5setNVPiS_S_i --------------------------
	.section	.nv.constant0._Z5setNVPiS_S_i,"a",@progbits
	.sectionflags	@""
	.align	4
.nv.constant0._Z5setNVPiS_S_i:
	.zero		924


//--------------------- .nv.constant0._Z10keepHeapPQPiS_ii --------------------------
	.section	.nv.constant0._Z10keepHeapPQPiS_ii,"a",@progbits
	.sectionflags	@""
	.align	4
.nv.constant0._Z10keepHeapPQPiS_ii:
	.zero		920


//--------------------- .nv.constant0._Z13A_star_expandPiS_PjS_S_PViS_S_S_S_S_iiiiS_S_iS_S_S0_i --------------------------
	.section	.nv.constant0._Z13A_star_expandPiS_PjS_S_PViS_S_S_S_S_iiiiS_S_iS_S_S0_i,"a",@progbits
	.sectionflags	@""
	.align	4
.nv.constant0._Z13A_star_expandPiS_PjS_S_PViS_S_S_S_S_iiiiS_S_iS_S_S0_i:
	.zero		1052


//--------------------- .nv.constant0._Z10extractMinPiS_S_S_S_ii --------------------------
	.section	.nv.constant0._Z10extractMinPiS_S_S_S_ii,"a",@progbits
	.sectionflags	@""
	.align	4
.nv.constant0._Z10extractMinPiS_S_S_S_ii:
	.zero		944


//--------------------- SYMBOLS --------------------------

	.type		.nv.reservedSmem.offset0,@object
	.size		.nv.reservedSmem.offset0,0x4
